//
// Generated by NVIDIA NVVM Compiler
//
// Compiler Build ID: CL-36424714
// Cuda compilation tools, release 13.0, V13.0.88
// Based on NVVM 20.0.0
//

.version 9.0
.target sm_100
.address_size 64

	// .globl	_Z8sgemm_V3PfS_S_iii
// _ZZ8sgemm_V3PfS_S_iiiE3s_a has been demoted
// _ZZ8sgemm_V3PfS_S_iiiE3s_b has been demoted

.visible .entry _Z8sgemm_V3PfS_S_iii(
	.param .u64 .ptr .align 1 _Z8sgemm_V3PfS_S_iii_param_0,
	.param .u64 .ptr .align 1 _Z8sgemm_V3PfS_S_iii_param_1,
	.param .u64 .ptr .align 1 _Z8sgemm_V3PfS_S_iii_param_2,
	.param .u32 _Z8sgemm_V3PfS_S_iii_param_3,
	.param .u32 _Z8sgemm_V3PfS_S_iii_param_4,
	.param .u32 _Z8sgemm_V3PfS_S_iii_param_5
)
{
	.reg .pred 	%p<3>;
	.reg .b32 	%r<103>;
	.reg .b32 	%f<1555>;
	.reg .b64 	%rd<31>;
	// demoted variable
	.shared .align 4 .b8 _ZZ8sgemm_V3PfS_S_iiiE3s_a[8192];
	// demoted variable
	.shared .align 4 .b8 _ZZ8sgemm_V3PfS_S_iiiE3s_b[8192];
	ld.param.u64 	%rd1, [_Z8sgemm_V3PfS_S_iii_param_0];
	ld.param.u64 	%rd2, [_Z8sgemm_V3PfS_S_iii_param_1];
	ld.param.u32 	%r16, [_Z8sgemm_V3PfS_S_iii_param_4];
	ld.param.u32 	%r17, [_Z8sgemm_V3PfS_S_iii_param_5];
	cvta.to.global.u64 	%rd4, %rd2;
	cvta.to.global.u64 	%rd5, %rd1;
	mov.u32 	%r18, %ctaid.x;
	mov.u32 	%r19, %ctaid.y;
	mov.u32 	%r20, %tid.x;
	mov.u32 	%r21, %tid.y;
	mov.u32 	%r22, %ntid.x;
	mad.lo.s32 	%r23, %r21, %r22, %r20;
	shr.u32 	%r24, %r23, 1;
	shl.b32 	%r25, %r23, 2;
	and.b32  	%r26, %r25, 4;
	shr.u32 	%r1, %r23, 5;
	and.b32  	%r2, %r25, 124;
	shl.b32 	%r27, %r19, 7;
	add.s32 	%r28, %r27, %r24;
	mad.lo.s32 	%r3, %r17, %r28, %r26;
	shl.b32 	%r4, %r18, 7;
	or.b32  	%r29, %r2, %r4;
	mad.lo.s32 	%r30, %r16, %r1, %r29;
	mul.wide.s32 	%rd6, %r3, 4;
	add.s64 	%rd7, %rd5, %rd6;
	ld.global.nc.v4.f32 	{%f194, %f195, %f196, %f197}, [%rd7];
	mul.wide.s32 	%rd8, %r30, 4;
	add.s64 	%rd9, %rd4, %rd8;
	ld.global.nc.v4.f32 	{%f198, %f199, %f200, %f201}, [%rd9];
	shl.b32 	%r31, %r23, 11;
	and.b32  	%r32, %r31, 2048;
	mov.u32 	%r33, _ZZ8sgemm_V3PfS_S_iiiE3s_a;
	add.s32 	%r34, %r33, %r32;
	shl.b32 	%r35, %r24, 2;
	add.s32 	%r36, %r34, %r35;
	st.shared.f32 	[%r36], %f194;
	st.shared.f32 	[%r36+512], %f195;
	st.shared.f32 	[%r36+1024], %f196;
	st.shared.f32 	[%r36+1536], %f197;
	shl.b32 	%r37, %r1, 9;
	mov.u32 	%r38, _ZZ8sgemm_V3PfS_S_iiiE3s_b;
	add.s32 	%r39, %r38, %r37;
	shl.b32 	%r40, %r23, 4;
	and.b32  	%r41, %r40, 496;
	add.s32 	%r42, %r39, %r41;
	st.shared.v4.f32 	[%r42], {%f198, %f199, %f200, %f201};
	bar.sync 	0;
	setp.lt.s32 	%p1, %r17, 9;
	mov.f32 	%f1491, 0f00000000;
	mov.f32 	%f1492, %f1491;
	mov.f32 	%f1493, %f1491;
	mov.f32 	%f1494, %f1491;
	mov.f32 	%f1495, %f1491;
	mov.f32 	%f1496, %f1491;
	mov.f32 	%f1497, %f1491;
	mov.f32 	%f1498, %f1491;
	mov.f32 	%f1499, %f1491;
	mov.f32 	%f1500, %f1491;
	mov.f32 	%f1501, %f1491;
	mov.f32 	%f1502, %f1491;
	mov.f32 	%f1503, %f1491;
	mov.f32 	%f1504, %f1491;
	mov.f32 	%f1505, %f1491;
	mov.f32 	%f1506, %f1491;
	mov.f32 	%f1507, %f1491;
	mov.f32 	%f1508, %f1491;
	mov.f32 	%f1509, %f1491;
	mov.f32 	%f1510, %f1491;
	mov.f32 	%f1511, %f1491;
	mov.f32 	%f1512, %f1491;
	mov.f32 	%f1513, %f1491;
	mov.f32 	%f1514, %f1491;
	mov.f32 	%f1515, %f1491;
	mov.f32 	%f1516, %f1491;
	mov.f32 	%f1517, %f1491;
	mov.f32 	%f1518, %f1491;
	mov.f32 	%f1519, %f1491;
	mov.f32 	%f1520, %f1491;
	mov.f32 	%f1521, %f1491;
	mov.f32 	%f1522, %f1491;
	mov.f32 	%f1523, %f1491;
	mov.f32 	%f1524, %f1491;
	mov.f32 	%f1525, %f1491;
	mov.f32 	%f1526, %f1491;
	mov.f32 	%f1527, %f1491;
	mov.f32 	%f1528, %f1491;
	mov.f32 	%f1529, %f1491;
	mov.f32 	%f1530, %f1491;
	mov.f32 	%f1531, %f1491;
	mov.f32 	%f1532, %f1491;
	mov.f32 	%f1533, %f1491;
	mov.f32 	%f1534, %f1491;
	mov.f32 	%f1535, %f1491;
	mov.f32 	%f1536, %f1491;
	mov.f32 	%f1537, %f1491;
	mov.f32 	%f1538, %f1491;
	mov.f32 	%f1539, %f1491;
	mov.f32 	%f1540, %f1491;
	mov.f32 	%f1541, %f1491;
	mov.f32 	%f1542, %f1491;
	mov.f32 	%f1543, %f1491;
	mov.f32 	%f1544, %f1491;
	mov.f32 	%f1545, %f1491;
	mov.f32 	%f1546, %f1491;
	mov.f32 	%f1547, %f1491;
	mov.f32 	%f1548, %f1491;
	mov.f32 	%f1549, %f1491;
	mov.f32 	%f1550, %f1491;
	mov.f32 	%f1551, %f1491;
	mov.f32 	%f1552, %f1491;
	mov.f32 	%f1553, %f1491;
	mov.f32 	%f1554, %f1491;
	@%p1 bra 	$L__BB0_3;
	ld.param.u32 	%r96, [_Z8sgemm_V3PfS_S_iii_param_4];
	add.s32 	%r44, %r17, 7;
	shr.u32 	%r45, %r44, 3;
	neg.s32 	%r102, %r45;
	add.s32 	%r101, %r3, 8;
	add.s32 	%r46, %r1, 8;
	mad.lo.s32 	%r47, %r96, %r46, %r4;
	add.s32 	%r100, %r47, %r2;
	mov.f32 	%f1491, 0f00000000;
	mov.b32 	%r99, 0;
$L__BB0_2:
	ld.param.u32 	%r97, [_Z8sgemm_V3PfS_S_iii_param_4];
	ld.param.u64 	%rd29, [_Z8sgemm_V3PfS_S_iii_param_1];
	ld.param.u64 	%rd28, [_Z8sgemm_V3PfS_S_iii_param_0];
	mul.wide.s32 	%rd10, %r101, 4;
	cvta.to.global.u64 	%rd11, %rd28;
	add.s64 	%rd12, %rd11, %rd10;
	add.s32 	%r99, %r99, 1;
	cvta.to.global.u64 	%rd13, %rd29;
	mul.wide.s32 	%rd14, %r100, 4;
	add.s64 	%rd15, %rd13, %rd14;
	ld.global.nc.v4.f32 	{%f203, %f204, %f205, %f206}, [%rd15];
	ld.global.nc.v4.f32 	{%f207, %f208, %f209, %f210}, [%rd12];
	shl.b32 	%r48, %r99, 12;
	and.b32  	%r49, %r48, 4096;
	xor.b32  	%r50, %r49, 4096;
	mov.u32 	%r51, _ZZ8sgemm_V3PfS_S_iiiE3s_b;
	add.s32 	%r52, %r51, %r50;
	mov.u32 	%r53, _ZZ8sgemm_V3PfS_S_iiiE3s_a;
	add.s32 	%r54, %r53, %r50;
	mov.u32 	%r55, %tid.x;
	shl.b32 	%r56, %r55, 4;
	add.s32 	%r57, %r52, %r56;
	ld.shared.v4.f32 	{%f211, %f212, %f213, %f214}, [%r57];
	ld.shared.v4.f32 	{%f215, %f216, %f217, %f218}, [%r57+256];
	mov.u32 	%r58, %tid.y;
	shl.b32 	%r59, %r58, 4;
	add.s32 	%r60, %r54, %r59;
	ld.shared.v4.f32 	{%f219, %f220, %f221, %f222}, [%r60];
	ld.shared.v4.f32 	{%f223, %f224, %f225, %f226}, [%r60+256];
	fma.rn.f32 	%f227, %f219, %f211, %f1554;
	fma.rn.f32 	%f228, %f219, %f212, %f1553;
	fma.rn.f32 	%f229, %f219, %f213, %f1552;
	fma.rn.f32 	%f230, %f219, %f214, %f1551;
	fma.rn.f32 	%f231, %f219, %f215, %f1550;
	fma.rn.f32 	%f232, %f219, %f216, %f1549;
	fma.rn.f32 	%f233, %f219, %f217, %f1548;
	fma.rn.f32 	%f234, %f219, %f218, %f1547;
	fma.rn.f32 	%f235, %f220, %f211, %f1546;
	fma.rn.f32 	%f236, %f220, %f212, %f1545;
	fma.rn.f32 	%f237, %f220, %f213, %f1544;
	fma.rn.f32 	%f238, %f220, %f214, %f1543;
	fma.rn.f32 	%f239, %f220, %f215, %f1542;
	fma.rn.f32 	%f240, %f220, %f216, %f1541;
	fma.rn.f32 	%f241, %f220, %f217, %f1540;
	fma.rn.f32 	%f242, %f220, %f218, %f1539;
	fma.rn.f32 	%f243, %f221, %f211, %f1538;
	fma.rn.f32 	%f244, %f221, %f212, %f1537;
	fma.rn.f32 	%f245, %f221, %f213, %f1536;
	fma.rn.f32 	%f246, %f221, %f214, %f1535;
	fma.rn.f32 	%f247, %f221, %f215, %f1534;
	fma.rn.f32 	%f248, %f221, %f216, %f1533;
	fma.rn.f32 	%f249, %f221, %f217, %f1532;
	fma.rn.f32 	%f250, %f221, %f218, %f1531;
	fma.rn.f32 	%f251, %f222, %f211, %f1530;
	fma.rn.f32 	%f252, %f222, %f212, %f1529;
	fma.rn.f32 	%f253, %f222, %f213, %f1528;
	fma.rn.f32 	%f254, %f222, %f214, %f1527;
	fma.rn.f32 	%f255, %f222, %f215, %f1526;
	fma.rn.f32 	%f256, %f222, %f216, %f1525;
	fma.rn.f32 	%f257, %f222, %f217, %f1524;
	fma.rn.f32 	%f258, %f222, %f218, %f1523;
	fma.rn.f32 	%f259, %f223, %f211, %f1522;
	fma.rn.f32 	%f260, %f223, %f212, %f1521;
	fma.rn.f32 	%f261, %f223, %f213, %f1520;
	fma.rn.f32 	%f262, %f223, %f214, %f1519;
	fma.rn.f32 	%f263, %f223, %f215, %f1518;
	fma.rn.f32 	%f264, %f223, %f216, %f1517;
	fma.rn.f32 	%f265, %f223, %f217, %f1516;
	fma.rn.f32 	%f266, %f223, %f218, %f1515;
	fma.rn.f32 	%f267, %f224, %f211, %f1514;
	fma.rn.f32 	%f268, %f224, %f212, %f1513;
	fma.rn.f32 	%f269, %f224, %f213, %f1512;
	fma.rn.f32 	%f270, %f224, %f214, %f1511;
	fma.rn.f32 	%f271, %f224, %f215, %f1510;
	fma.rn.f32 	%f272, %f224, %f216, %f1509;
	fma.rn.f32 	%f273, %f224, %f217, %f1508;
	fma.rn.f32 	%f274, %f224, %f218, %f1507;
	fma.rn.f32 	%f275, %f225, %f211, %f1506;
	fma.rn.f32 	%f276, %f225, %f212, %f1505;
	fma.rn.f32 	%f277, %f225, %f213, %f1504;
	fma.rn.f32 	%f278, %f225, %f214, %f1503;
	fma.rn.f32 	%f279, %f225, %f215, %f1502;
	fma.rn.f32 	%f280, %f225, %f216, %f1501;
	fma.rn.f32 	%f281, %f225, %f217, %f1500;
	fma.rn.f32 	%f282, %f225, %f218, %f1499;
	fma.rn.f32 	%f283, %f226, %f211, %f1498;
	fma.rn.f32 	%f284, %f226, %f212, %f1497;
	fma.rn.f32 	%f285, %f226, %f213, %f1496;
	fma.rn.f32 	%f286, %f226, %f214, %f1495;
	fma.rn.f32 	%f287, %f226, %f215, %f1494;
	fma.rn.f32 	%f288, %f226, %f216, %f1493;
	fma.rn.f32 	%f289, %f226, %f217, %f1492;
	fma.rn.f32 	%f290, %f226, %f218, %f1491;
	ld.shared.v4.f32 	{%f291, %f292, %f293, %f294}, [%r57+512];
	ld.shared.v4.f32 	{%f295, %f296, %f297, %f298}, [%r57+768];
	ld.shared.v4.f32 	{%f299, %f300, %f301, %f302}, [%r60+512];
	ld.shared.v4.f32 	{%f303, %f304, %f305, %f306}, [%r60+768];
	fma.rn.f32 	%f307, %f299, %f291, %f227;
	fma.rn.f32 	%f308, %f299, %f292, %f228;
	fma.rn.f32 	%f309, %f299, %f293, %f229;
	fma.rn.f32 	%f310, %f299, %f294, %f230;
	fma.rn.f32 	%f311, %f299, %f295, %f231;
	fma.rn.f32 	%f312, %f299, %f296, %f232;
	fma.rn.f32 	%f313, %f299, %f297, %f233;
	fma.rn.f32 	%f314, %f299, %f298, %f234;
	fma.rn.f32 	%f315, %f300, %f291, %f235;
	fma.rn.f32 	%f316, %f300, %f292, %f236;
	fma.rn.f32 	%f317, %f300, %f293, %f237;
	fma.rn.f32 	%f318, %f300, %f294, %f238;
	fma.rn.f32 	%f319, %f300, %f295, %f239;
	fma.rn.f32 	%f320, %f300, %f296, %f240;
	fma.rn.f32 	%f321, %f300, %f297, %f241;
	fma.rn.f32 	%f322, %f300, %f298, %f242;
	fma.rn.f32 	%f323, %f301, %f291, %f243;
	fma.rn.f32 	%f324, %f301, %f292, %f244;
	fma.rn.f32 	%f325, %f301, %f293, %f245;
	fma.rn.f32 	%f326, %f301, %f294, %f246;
	fma.rn.f32 	%f327, %f301, %f295, %f247;
	fma.rn.f32 	%f328, %f301, %f296, %f248;
	fma.rn.f32 	%f329, %f301, %f297, %f249;
	fma.rn.f32 	%f330, %f301, %f298, %f250;
	fma.rn.f32 	%f331, %f302, %f291, %f251;
	fma.rn.f32 	%f332, %f302, %f292, %f252;
	fma.rn.f32 	%f333, %f302, %f293, %f253;
	fma.rn.f32 	%f334, %f302, %f294, %f254;
	fma.rn.f32 	%f335, %f302, %f295, %f255;
	fma.rn.f32 	%f336, %f302, %f296, %f256;
	fma.rn.f32 	%f337, %f302, %f297, %f257;
	fma.rn.f32 	%f338, %f302, %f298, %f258;
	fma.rn.f32 	%f339, %f303, %f291, %f259;
	fma.rn.f32 	%f340, %f303, %f292, %f260;
	fma.rn.f32 	%f341, %f303, %f293, %f261;
	fma.rn.f32 	%f342, %f303, %f294, %f262;
	fma.rn.f32 	%f343, %f303, %f295, %f263;
	fma.rn.f32 	%f344, %f303, %f296, %f264;
	fma.rn.f32 	%f345, %f303, %f297, %f265;
	fma.rn.f32 	%f346, %f303, %f298, %f266;
	fma.rn.f32 	%f347, %f304, %f291, %f267;
	fma.rn.f32 	%f348, %f304, %f292, %f268;
	fma.rn.f32 	%f349, %f304, %f293, %f269;
	fma.rn.f32 	%f350, %f304, %f294, %f270;
	fma.rn.f32 	%f351, %f304, %f295, %f271;
	fma.rn.f32 	%f352, %f304, %f296, %f272;
	fma.rn.f32 	%f353, %f304, %f297, %f273;
	fma.rn.f32 	%f354, %f304, %f298, %f274;
	fma.rn.f32 	%f355, %f305, %f291, %f275;
	fma.rn.f32 	%f356, %f305, %f292, %f276;
	fma.rn.f32 	%f357, %f305, %f293, %f277;
	fma.rn.f32 	%f358, %f305, %f294, %f278;
	fma.rn.f32 	%f359, %f305, %f295, %f279;
	fma.rn.f32 	%f360, %f305, %f296, %f280;
	fma.rn.f32 	%f361, %f305, %f297, %f281;
	fma.rn.f32 	%f362, %f305, %f298, %f282;
	fma.rn.f32 	%f363, %f306, %f291, %f283;
	fma.rn.f32 	%f364, %f306, %f292, %f284;
	fma.rn.f32 	%f365, %f306, %f293, %f285;
	fma.rn.f32 	%f366, %f306, %f294, %f286;
	fma.rn.f32 	%f367, %f306, %f295, %f287;
	fma.rn.f32 	%f368, %f306, %f296, %f288;
	fma.rn.f32 	%f369, %f306, %f297, %f289;
	fma.rn.f32 	%f370, %f306, %f298, %f290;
	ld.shared.v4.f32 	{%f371, %f372, %f373, %f374}, [%r57+1024];
	ld.shared.v4.f32 	{%f375, %f376, %f377, %f378}, [%r57+1280];
	ld.shared.v4.f32 	{%f379, %f380, %f381, %f382}, [%r60+1024];
	ld.shared.v4.f32 	{%f383, %f384, %f385, %f386}, [%r60+1280];
	fma.rn.f32 	%f387, %f379, %f371, %f307;
	fma.rn.f32 	%f388, %f379, %f372, %f308;
	fma.rn.f32 	%f389, %f379, %f373, %f309;
	fma.rn.f32 	%f390, %f379, %f374, %f310;
	fma.rn.f32 	%f391, %f379, %f375, %f311;
	fma.rn.f32 	%f392, %f379, %f376, %f312;
	fma.rn.f32 	%f393, %f379, %f377, %f313;
	fma.rn.f32 	%f394, %f379, %f378, %f314;
	fma.rn.f32 	%f395, %f380, %f371, %f315;
	fma.rn.f32 	%f396, %f380, %f372, %f316;
	fma.rn.f32 	%f397, %f380, %f373, %f317;
	fma.rn.f32 	%f398, %f380, %f374, %f318;
	fma.rn.f32 	%f399, %f380, %f375, %f319;
	fma.rn.f32 	%f400, %f380, %f376, %f320;
	fma.rn.f32 	%f401, %f380, %f377, %f321;
	fma.rn.f32 	%f402, %f380, %f378, %f322;
	fma.rn.f32 	%f403, %f381, %f371, %f323;
	fma.rn.f32 	%f404, %f381, %f372, %f324;
	fma.rn.f32 	%f405, %f381, %f373, %f325;
	fma.rn.f32 	%f406, %f381, %f374, %f326;
	fma.rn.f32 	%f407, %f381, %f375, %f327;
	fma.rn.f32 	%f408, %f381, %f376, %f328;
	fma.rn.f32 	%f409, %f381, %f377, %f329;
	fma.rn.f32 	%f410, %f381, %f378, %f330;
	fma.rn.f32 	%f411, %f382, %f371, %f331;
	fma.rn.f32 	%f412, %f382, %f372, %f332;
	fma.rn.f32 	%f413, %f382, %f373, %f333;
	fma.rn.f32 	%f414, %f382, %f374, %f334;
	fma.rn.f32 	%f415, %f382, %f375, %f335;
	fma.rn.f32 	%f416, %f382, %f376, %f336;
	fma.rn.f32 	%f417, %f382, %f377, %f337;
	fma.rn.f32 	%f418, %f382, %f378, %f338;
	fma.rn.f32 	%f419, %f383, %f371, %f339;
	fma.rn.f32 	%f420, %f383, %f372, %f340;
	fma.rn.f32 	%f421, %f383, %f373, %f341;
	fma.rn.f32 	%f422, %f383, %f374, %f342;
	fma.rn.f32 	%f423, %f383, %f375, %f343;
	fma.rn.f32 	%f424, %f383, %f376, %f344;
	fma.rn.f32 	%f425, %f383, %f377, %f345;
	fma.rn.f32 	%f426, %f383, %f378, %f346;
	fma.rn.f32 	%f427, %f384, %f371, %f347;
	fma.rn.f32 	%f428, %f384, %f372, %f348;
	fma.rn.f32 	%f429, %f384, %f373, %f349;
	fma.rn.f32 	%f430, %f384, %f374, %f350;
	fma.rn.f32 	%f431, %f384, %f375, %f351;
	fma.rn.f32 	%f432, %f384, %f376, %f352;
	fma.rn.f32 	%f433, %f384, %f377, %f353;
	fma.rn.f32 	%f434, %f384, %f378, %f354;
	fma.rn.f32 	%f435, %f385, %f371, %f355;
	fma.rn.f32 	%f436, %f385, %f372, %f356;
	fma.rn.f32 	%f437, %f385, %f373, %f357;
	fma.rn.f32 	%f438, %f385, %f374, %f358;
	fma.rn.f32 	%f439, %f385, %f375, %f359;
	fma.rn.f32 	%f440, %f385, %f376, %f360;
	fma.rn.f32 	%f441, %f385, %f377, %f361;
	fma.rn.f32 	%f442, %f385, %f378, %f362;
	fma.rn.f32 	%f443, %f386, %f371, %f363;
	fma.rn.f32 	%f444, %f386, %f372, %f364;
	fma.rn.f32 	%f445, %f386, %f373, %f365;
	fma.rn.f32 	%f446, %f386, %f374, %f366;
	fma.rn.f32 	%f447, %f386, %f375, %f367;
	fma.rn.f32 	%f448, %f386, %f376, %f368;
	fma.rn.f32 	%f449, %f386, %f377, %f369;
	fma.rn.f32 	%f450, %f386, %f378, %f370;
	ld.shared.v4.f32 	{%f451, %f452, %f453, %f454}, [%r57+1536];
	ld.shared.v4.f32 	{%f455, %f456, %f457, %f458}, [%r57+1792];
	ld.shared.v4.f32 	{%f459, %f460, %f461, %f462}, [%r60+1536];
	ld.shared.v4.f32 	{%f463, %f464, %f465, %f466}, [%r60+1792];
	fma.rn.f32 	%f467, %f459, %f451, %f387;
	fma.rn.f32 	%f468, %f459, %f452, %f388;
	fma.rn.f32 	%f469, %f459, %f453, %f389;
	fma.rn.f32 	%f470, %f459, %f454, %f390;
	fma.rn.f32 	%f471, %f459, %f455, %f391;
	fma.rn.f32 	%f472, %f459, %f456, %f392;
	fma.rn.f32 	%f473, %f459, %f457, %f393;
	fma.rn.f32 	%f474, %f459, %f458, %f394;
	fma.rn.f32 	%f475, %f460, %f451, %f395;
	fma.rn.f32 	%f476, %f460, %f452, %f396;
	fma.rn.f32 	%f477, %f460, %f453, %f397;
	fma.rn.f32 	%f478, %f460, %f454, %f398;
	fma.rn.f32 	%f479, %f460, %f455, %f399;
	fma.rn.f32 	%f480, %f460, %f456, %f400;
	fma.rn.f32 	%f481, %f460, %f457, %f401;
	fma.rn.f32 	%f482, %f460, %f458, %f402;
	fma.rn.f32 	%f483, %f461, %f451, %f403;
	fma.rn.f32 	%f484, %f461, %f452, %f404;
	fma.rn.f32 	%f485, %f461, %f453, %f405;
	fma.rn.f32 	%f486, %f461, %f454, %f406;
	fma.rn.f32 	%f487, %f461, %f455, %f407;
	fma.rn.f32 	%f488, %f461, %f456, %f408;
	fma.rn.f32 	%f489, %f461, %f457, %f409;
	fma.rn.f32 	%f490, %f461, %f458, %f410;
	fma.rn.f32 	%f491, %f462, %f451, %f411;
	fma.rn.f32 	%f492, %f462, %f452, %f412;
	fma.rn.f32 	%f493, %f462, %f453, %f413;
	fma.rn.f32 	%f494, %f462, %f454, %f414;
	fma.rn.f32 	%f495, %f462, %f455, %f415;
	fma.rn.f32 	%f496, %f462, %f456, %f416;
	fma.rn.f32 	%f497, %f462, %f457, %f417;
	fma.rn.f32 	%f498, %f462, %f458, %f418;
	fma.rn.f32 	%f499, %f463, %f451, %f419;
	fma.rn.f32 	%f500, %f463, %f452, %f420;
	fma.rn.f32 	%f501, %f463, %f453, %f421;
	fma.rn.f32 	%f502, %f463, %f454, %f422;
	fma.rn.f32 	%f503, %f463, %f455, %f423;
	fma.rn.f32 	%f504, %f463, %f456, %f424;
	fma.rn.f32 	%f505, %f463, %f457, %f425;
	fma.rn.f32 	%f506, %f463, %f458, %f426;
	fma.rn.f32 	%f507, %f464, %f451, %f427;
	fma.rn.f32 	%f508, %f464, %f452, %f428;
	fma.rn.f32 	%f509, %f464, %f453, %f429;
	fma.rn.f32 	%f510, %f464, %f454, %f430;
	fma.rn.f32 	%f511, %f464, %f455, %f431;
	fma.rn.f32 	%f512, %f464, %f456, %f432;
	fma.rn.f32 	%f513, %f464, %f457, %f433;
	fma.rn.f32 	%f514, %f464, %f458, %f434;
	fma.rn.f32 	%f515, %f465, %f451, %f435;
	fma.rn.f32 	%f516, %f465, %f452, %f436;
	fma.rn.f32 	%f517, %f465, %f453, %f437;
	fma.rn.f32 	%f518, %f465, %f454, %f438;
	fma.rn.f32 	%f519, %f465, %f455, %f439;
	fma.rn.f32 	%f520, %f465, %f456, %f440;
	fma.rn.f32 	%f521, %f465, %f457, %f441;
	fma.rn.f32 	%f522, %f465, %f458, %f442;
	fma.rn.f32 	%f523, %f466, %f451, %f443;
	fma.rn.f32 	%f524, %f466, %f452, %f444;
	fma.rn.f32 	%f525, %f466, %f453, %f445;
	fma.rn.f32 	%f526, %f466, %f454, %f446;
	fma.rn.f32 	%f527, %f466, %f455, %f447;
	fma.rn.f32 	%f528, %f466, %f456, %f448;
	fma.rn.f32 	%f529, %f466, %f457, %f449;
	fma.rn.f32 	%f530, %f466, %f458, %f450;
	ld.shared.v4.f32 	{%f531, %f532, %f533, %f534}, [%r57+2048];
	ld.shared.v4.f32 	{%f535, %f536, %f537, %f538}, [%r57+2304];
	ld.shared.v4.f32 	{%f539, %f540, %f541, %f542}, [%r60+2048];
	ld.shared.v4.f32 	{%f543, %f544, %f545, %f546}, [%r60+2304];
	fma.rn.f32 	%f547, %f539, %f531, %f467;
	fma.rn.f32 	%f548, %f539, %f532, %f468;
	fma.rn.f32 	%f549, %f539, %f533, %f469;
	fma.rn.f32 	%f550, %f539, %f534, %f470;
	fma.rn.f32 	%f551, %f539, %f535, %f471;
	fma.rn.f32 	%f552, %f539, %f536, %f472;
	fma.rn.f32 	%f553, %f539, %f537, %f473;
	fma.rn.f32 	%f554, %f539, %f538, %f474;
	fma.rn.f32 	%f555, %f540, %f531, %f475;
	fma.rn.f32 	%f556, %f540, %f532, %f476;
	fma.rn.f32 	%f557, %f540, %f533, %f477;
	fma.rn.f32 	%f558, %f540, %f534, %f478;
	fma.rn.f32 	%f559, %f540, %f535, %f479;
	fma.rn.f32 	%f560, %f540, %f536, %f480;
	fma.rn.f32 	%f561, %f540, %f537, %f481;
	fma.rn.f32 	%f562, %f540, %f538, %f482;
	fma.rn.f32 	%f563, %f541, %f531, %f483;
	fma.rn.f32 	%f564, %f541, %f532, %f484;
	fma.rn.f32 	%f565, %f541, %f533, %f485;
	fma.rn.f32 	%f566, %f541, %f534, %f486;
	fma.rn.f32 	%f567, %f541, %f535, %f487;
	fma.rn.f32 	%f568, %f541, %f536, %f488;
	fma.rn.f32 	%f569, %f541, %f537, %f489;
	fma.rn.f32 	%f570, %f541, %f538, %f490;
	fma.rn.f32 	%f571, %f542, %f531, %f491;
	fma.rn.f32 	%f572, %f542, %f532, %f492;
	fma.rn.f32 	%f573, %f542, %f533, %f493;
	fma.rn.f32 	%f574, %f542, %f534, %f494;
	fma.rn.f32 	%f575, %f542, %f535, %f495;
	fma.rn.f32 	%f576, %f542, %f536, %f496;
	fma.rn.f32 	%f577, %f542, %f537, %f497;
	fma.rn.f32 	%f578, %f542, %f538, %f498;
	fma.rn.f32 	%f579, %f543, %f531, %f499;
	fma.rn.f32 	%f580, %f543, %f532, %f500;
	fma.rn.f32 	%f581, %f543, %f533, %f501;
	fma.rn.f32 	%f582, %f543, %f534, %f502;
	fma.rn.f32 	%f583, %f543, %f535, %f503;
	fma.rn.f32 	%f584, %f543, %f536, %f504;
	fma.rn.f32 	%f585, %f543, %f537, %f505;
	fma.rn.f32 	%f586, %f543, %f538, %f506;
	fma.rn.f32 	%f587, %f544, %f531, %f507;
	fma.rn.f32 	%f588, %f544, %f532, %f508;
	fma.rn.f32 	%f589, %f544, %f533, %f509;
	fma.rn.f32 	%f590, %f544, %f534, %f510;
	fma.rn.f32 	%f591, %f544, %f535, %f511;
	fma.rn.f32 	%f592, %f544, %f536, %f512;
	fma.rn.f32 	%f593, %f544, %f537, %f513;
	fma.rn.f32 	%f594, %f544, %f538, %f514;
	fma.rn.f32 	%f595, %f545, %f531, %f515;
	fma.rn.f32 	%f596, %f545, %f532, %f516;
	fma.rn.f32 	%f597, %f545, %f533, %f517;
	fma.rn.f32 	%f598, %f545, %f534, %f518;
	fma.rn.f32 	%f599, %f545, %f535, %f519;
	fma.rn.f32 	%f600, %f545, %f536, %f520;
	fma.rn.f32 	%f601, %f545, %f537, %f521;
	fma.rn.f32 	%f602, %f545, %f538, %f522;
	fma.rn.f32 	%f603, %f546, %f531, %f523;
	fma.rn.f32 	%f604, %f546, %f532, %f524;
	fma.rn.f32 	%f605, %f546, %f533, %f525;
	fma.rn.f32 	%f606, %f546, %f534, %f526;
	fma.rn.f32 	%f607, %f546, %f535, %f527;
	fma.rn.f32 	%f608, %f546, %f536, %f528;
	fma.rn.f32 	%f609, %f546, %f537, %f529;
	fma.rn.f32 	%f610, %f546, %f538, %f530;
	ld.shared.v4.f32 	{%f611, %f612, %f613, %f614}, [%r57+2560];
	ld.shared.v4.f32 	{%f615, %f616, %f617, %f618}, [%r57+2816];
	ld.shared.v4.f32 	{%f619, %f620, %f621, %f622}, [%r60+2560];
	ld.shared.v4.f32 	{%f623, %f624, %f625, %f626}, [%r60+2816];
	fma.rn.f32 	%f627, %f619, %f611, %f547;
	fma.rn.f32 	%f628, %f619, %f612, %f548;
	fma.rn.f32 	%f629, %f619, %f613, %f549;
	fma.rn.f32 	%f630, %f619, %f614, %f550;
	fma.rn.f32 	%f631, %f619, %f615, %f551;
	fma.rn.f32 	%f632, %f619, %f616, %f552;
	fma.rn.f32 	%f633, %f619, %f617, %f553;
	fma.rn.f32 	%f634, %f619, %f618, %f554;
	fma.rn.f32 	%f635, %f620, %f611, %f555;
	fma.rn.f32 	%f636, %f620, %f612, %f556;
	fma.rn.f32 	%f637, %f620, %f613, %f557;
	fma.rn.f32 	%f638, %f620, %f614, %f558;
	fma.rn.f32 	%f639, %f620, %f615, %f559;
	fma.rn.f32 	%f640, %f620, %f616, %f560;
	fma.rn.f32 	%f641, %f620, %f617, %f561;
	fma.rn.f32 	%f642, %f620, %f618, %f562;
	fma.rn.f32 	%f643, %f621, %f611, %f563;
	fma.rn.f32 	%f644, %f621, %f612, %f564;
	fma.rn.f32 	%f645, %f621, %f613, %f565;
	fma.rn.f32 	%f646, %f621, %f614, %f566;
	fma.rn.f32 	%f647, %f621, %f615, %f567;
	fma.rn.f32 	%f648, %f621, %f616, %f568;
	fma.rn.f32 	%f649, %f621, %f617, %f569;
	fma.rn.f32 	%f650, %f621, %f618, %f570;
	fma.rn.f32 	%f651, %f622, %f611, %f571;
	fma.rn.f32 	%f652, %f622, %f612, %f572;
	fma.rn.f32 	%f653, %f622, %f613, %f573;
	fma.rn.f32 	%f654, %f622, %f614, %f574;
	fma.rn.f32 	%f655, %f622, %f615, %f575;
	fma.rn.f32 	%f656, %f622, %f616, %f576;
	fma.rn.f32 	%f657, %f622, %f617, %f577;
	fma.rn.f32 	%f658, %f622, %f618, %f578;
	fma.rn.f32 	%f659, %f623, %f611, %f579;
	fma.rn.f32 	%f660, %f623, %f612, %f580;
	fma.rn.f32 	%f661, %f623, %f613, %f581;
	fma.rn.f32 	%f662, %f623, %f614, %f582;
	fma.rn.f32 	%f663, %f623, %f615, %f583;
	fma.rn.f32 	%f664, %f623, %f616, %f584;
	fma.rn.f32 	%f665, %f623, %f617, %f585;
	fma.rn.f32 	%f666, %f623, %f618, %f586;
	fma.rn.f32 	%f667, %f624, %f611, %f587;
	fma.rn.f32 	%f668, %f624, %f612, %f588;
	fma.rn.f32 	%f669, %f624, %f613, %f589;
	fma.rn.f32 	%f670, %f624, %f614, %f590;
	fma.rn.f32 	%f671, %f624, %f615, %f591;
	fma.rn.f32 	%f672, %f624, %f616, %f592;
	fma.rn.f32 	%f673, %f624, %f617, %f593;
	fma.rn.f32 	%f674, %f624, %f618, %f594;
	fma.rn.f32 	%f675, %f625, %f611, %f595;
	fma.rn.f32 	%f676, %f625, %f612, %f596;
	fma.rn.f32 	%f677, %f625, %f613, %f597;
	fma.rn.f32 	%f678, %f625, %f614, %f598;
	fma.rn.f32 	%f679, %f625, %f615, %f599;
	fma.rn.f32 	%f680, %f625, %f616, %f600;
	fma.rn.f32 	%f681, %f625, %f617, %f601;
	fma.rn.f32 	%f682, %f625, %f618, %f602;
	fma.rn.f32 	%f683, %f626, %f611, %f603;
	fma.rn.f32 	%f684, %f626, %f612, %f604;
	fma.rn.f32 	%f685, %f626, %f613, %f605;
	fma.rn.f32 	%f686, %f626, %f614, %f606;
	fma.rn.f32 	%f687, %f626, %f615, %f607;
	fma.rn.f32 	%f688, %f626, %f616, %f608;
	fma.rn.f32 	%f689, %f626, %f617, %f609;
	fma.rn.f32 	%f690, %f626, %f618, %f610;
	ld.shared.v4.f32 	{%f691, %f692, %f693, %f694}, [%r57+3072];
	ld.shared.v4.f32 	{%f695, %f696, %f697, %f698}, [%r57+3328];
	ld.shared.v4.f32 	{%f699, %f700, %f701, %f702}, [%r60+3072];
	ld.shared.v4.f32 	{%f703, %f704, %f705, %f706}, [%r60+3328];
	fma.rn.f32 	%f707, %f699, %f691, %f627;
	fma.rn.f32 	%f708, %f699, %f692, %f628;
	fma.rn.f32 	%f709, %f699, %f693, %f629;
	fma.rn.f32 	%f710, %f699, %f694, %f630;
	fma.rn.f32 	%f711, %f699, %f695, %f631;
	fma.rn.f32 	%f712, %f699, %f696, %f632;
	fma.rn.f32 	%f713, %f699, %f697, %f633;
	fma.rn.f32 	%f714, %f699, %f698, %f634;
	fma.rn.f32 	%f715, %f700, %f691, %f635;
	fma.rn.f32 	%f716, %f700, %f692, %f636;
	fma.rn.f32 	%f717, %f700, %f693, %f637;
	fma.rn.f32 	%f718, %f700, %f694, %f638;
	fma.rn.f32 	%f719, %f700, %f695, %f639;
	fma.rn.f32 	%f720, %f700, %f696, %f640;
	fma.rn.f32 	%f721, %f700, %f697, %f641;
	fma.rn.f32 	%f722, %f700, %f698, %f642;
	fma.rn.f32 	%f723, %f701, %f691, %f643;
	fma.rn.f32 	%f724, %f701, %f692, %f644;
	fma.rn.f32 	%f725, %f701, %f693, %f645;
	fma.rn.f32 	%f726, %f701, %f694, %f646;
	fma.rn.f32 	%f727, %f701, %f695, %f647;
	fma.rn.f32 	%f728, %f701, %f696, %f648;
	fma.rn.f32 	%f729, %f701, %f697, %f649;
	fma.rn.f32 	%f730, %f701, %f698, %f650;
	fma.rn.f32 	%f731, %f702, %f691, %f651;
	fma.rn.f32 	%f732, %f702, %f692, %f652;
	fma.rn.f32 	%f733, %f702, %f693, %f653;
	fma.rn.f32 	%f734, %f702, %f694, %f654;
	fma.rn.f32 	%f735, %f702, %f695, %f655;
	fma.rn.f32 	%f736, %f702, %f696, %f656;
	fma.rn.f32 	%f737, %f702, %f697, %f657;
	fma.rn.f32 	%f738, %f702, %f698, %f658;
	fma.rn.f32 	%f739, %f703, %f691, %f659;
	fma.rn.f32 	%f740, %f703, %f692, %f660;
	fma.rn.f32 	%f741, %f703, %f693, %f661;
	fma.rn.f32 	%f742, %f703, %f694, %f662;
	fma.rn.f32 	%f743, %f703, %f695, %f663;
	fma.rn.f32 	%f744, %f703, %f696, %f664;
	fma.rn.f32 	%f745, %f703, %f697, %f665;
	fma.rn.f32 	%f746, %f703, %f698, %f666;
	fma.rn.f32 	%f747, %f704, %f691, %f667;
	fma.rn.f32 	%f748, %f704, %f692, %f668;
	fma.rn.f32 	%f749, %f704, %f693, %f669;
	fma.rn.f32 	%f750, %f704, %f694, %f670;
	fma.rn.f32 	%f751, %f704, %f695, %f671;
	fma.rn.f32 	%f752, %f704, %f696, %f672;
	fma.rn.f32 	%f753, %f704, %f697, %f673;
	fma.rn.f32 	%f754, %f704, %f698, %f674;
	fma.rn.f32 	%f755, %f705, %f691, %f675;
	fma.rn.f32 	%f756, %f705, %f692, %f676;
	fma.rn.f32 	%f757, %f705, %f693, %f677;
	fma.rn.f32 	%f758, %f705, %f694, %f678;
	fma.rn.f32 	%f759, %f705, %f695, %f679;
	fma.rn.f32 	%f760, %f705, %f696, %f680;
	fma.rn.f32 	%f761, %f705, %f697, %f681;
	fma.rn.f32 	%f762, %f705, %f698, %f682;
	fma.rn.f32 	%f763, %f706, %f691, %f683;
	fma.rn.f32 	%f764, %f706, %f692, %f684;
	fma.rn.f32 	%f765, %f706, %f693, %f685;
	fma.rn.f32 	%f766, %f706, %f694, %f686;
	fma.rn.f32 	%f767, %f706, %f695, %f687;
	fma.rn.f32 	%f768, %f706, %f696, %f688;
	fma.rn.f32 	%f769, %f706, %f697, %f689;
	fma.rn.f32 	%f770, %f706, %f698, %f690;
	ld.shared.v4.f32 	{%f771, %f772, %f773, %f774}, [%r57+3584];
	ld.shared.v4.f32 	{%f775, %f776, %f777, %f778}, [%r57+3840];
	ld.shared.v4.f32 	{%f779, %f780, %f781, %f782}, [%r60+3584];
	ld.shared.v4.f32 	{%f783, %f784, %f785, %f786}, [%r60+3840];
	fma.rn.f32 	%f1554, %f779, %f771, %f707;
	fma.rn.f32 	%f1553, %f779, %f772, %f708;
	fma.rn.f32 	%f1552, %f779, %f773, %f709;
	fma.rn.f32 	%f1551, %f779, %f774, %f710;
	fma.rn.f32 	%f1550, %f779, %f775, %f711;
	fma.rn.f32 	%f1549, %f779, %f776, %f712;
	fma.rn.f32 	%f1548, %f779, %f777, %f713;
	fma.rn.f32 	%f1547, %f779, %f778, %f714;
	fma.rn.f32 	%f1546, %f780, %f771, %f715;
	fma.rn.f32 	%f1545, %f780, %f772, %f716;
	fma.rn.f32 	%f1544, %f780, %f773, %f717;
	fma.rn.f32 	%f1543, %f780, %f774, %f718;
	fma.rn.f32 	%f1542, %f780, %f775, %f719;
	fma.rn.f32 	%f1541, %f780, %f776, %f720;
	fma.rn.f32 	%f1540, %f780, %f777, %f721;
	fma.rn.f32 	%f1539, %f780, %f778, %f722;
	fma.rn.f32 	%f1538, %f781, %f771, %f723;
	fma.rn.f32 	%f1537, %f781, %f772, %f724;
	fma.rn.f32 	%f1536, %f781, %f773, %f725;
	fma.rn.f32 	%f1535, %f781, %f774, %f726;
	fma.rn.f32 	%f1534, %f781, %f775, %f727;
	fma.rn.f32 	%f1533, %f781, %f776, %f728;
	fma.rn.f32 	%f1532, %f781, %f777, %f729;
	fma.rn.f32 	%f1531, %f781, %f778, %f730;
	fma.rn.f32 	%f1530, %f782, %f771, %f731;
	fma.rn.f32 	%f1529, %f782, %f772, %f732;
	fma.rn.f32 	%f1528, %f782, %f773, %f733;
	fma.rn.f32 	%f1527, %f782, %f774, %f734;
	fma.rn.f32 	%f1526, %f782, %f775, %f735;
	fma.rn.f32 	%f1525, %f782, %f776, %f736;
	fma.rn.f32 	%f1524, %f782, %f777, %f737;
	fma.rn.f32 	%f1523, %f782, %f778, %f738;
	fma.rn.f32 	%f1522, %f783, %f771, %f739;
	fma.rn.f32 	%f1521, %f783, %f772, %f740;
	fma.rn.f32 	%f1520, %f783, %f773, %f741;
	fma.rn.f32 	%f1519, %f783, %f774, %f742;
	fma.rn.f32 	%f1518, %f783, %f775, %f743;
	fma.rn.f32 	%f1517, %f783, %f776, %f744;
	fma.rn.f32 	%f1516, %f783, %f777, %f745;
	fma.rn.f32 	%f1515, %f783, %f778, %f746;
	fma.rn.f32 	%f1514, %f784, %f771, %f747;
	fma.rn.f32 	%f1513, %f784, %f772, %f748;
	fma.rn.f32 	%f1512, %f784, %f773, %f749;
	fma.rn.f32 	%f1511, %f784, %f774, %f750;
	fma.rn.f32 	%f1510, %f784, %f775, %f751;
	fma.rn.f32 	%f1509, %f784, %f776, %f752;
	fma.rn.f32 	%f1508, %f784, %f777, %f753;
	fma.rn.f32 	%f1507, %f784, %f778, %f754;
	fma.rn.f32 	%f1506, %f785, %f771, %f755;
	fma.rn.f32 	%f1505, %f785, %f772, %f756;
	fma.rn.f32 	%f1504, %f785, %f773, %f757;
	fma.rn.f32 	%f1503, %f785, %f774, %f758;
	fma.rn.f32 	%f1502, %f785, %f775, %f759;
	fma.rn.f32 	%f1501, %f785, %f776, %f760;
	fma.rn.f32 	%f1500, %f785, %f777, %f761;
	fma.rn.f32 	%f1499, %f785, %f778, %f762;
	fma.rn.f32 	%f1498, %f786, %f771, %f763;
	fma.rn.f32 	%f1497, %f786, %f772, %f764;
	fma.rn.f32 	%f1496, %f786, %f773, %f765;
	fma.rn.f32 	%f1495, %f786, %f774, %f766;
	fma.rn.f32 	%f1494, %f786, %f775, %f767;
	fma.rn.f32 	%f1493, %f786, %f776, %f768;
	fma.rn.f32 	%f1492, %f786, %f777, %f769;
	fma.rn.f32 	%f1491, %f786, %f778, %f770;
	add.s32 	%r61, %r53, %r49;
	mov.u32 	%r62, %ntid.x;
	mad.lo.s32 	%r63, %r58, %r62, %r55;
	shl.b32 	%r64, %r63, 11;
	and.b32  	%r65, %r64, 2048;
	add.s32 	%r66, %r61, %r65;
	shl.b32 	%r67, %r63, 1;
	and.b32  	%r68, %r67, -4;
	add.s32 	%r69, %r66, %r68;
	st.shared.f32 	[%r69], %f207;
	st.shared.f32 	[%r69+512], %f208;
	st.shared.f32 	[%r69+1024], %f209;
	st.shared.f32 	[%r69+1536], %f210;
	shl.b32 	%r70, %r63, 4;
	and.b32  	%r71, %r70, -512;
	add.s32 	%r72, %r51, %r71;
	and.b32  	%r73, %r70, 496;
	add.s32 	%r74, %r72, %r73;
	add.s32 	%r75, %r74, %r49;
	st.shared.v4.f32 	[%r75], {%f203, %f204, %f205, %f206};
	bar.sync 	0;
	add.s32 	%r102, %r102, 1;
	add.s32 	%r101, %r101, 8;
	shl.b32 	%r76, %r97, 3;
	add.s32 	%r100, %r100, %r76;
	setp.eq.s32 	%p2, %r102, -1;
	@%p2 bra 	$L__BB0_3;
	bra.uni 	$L__BB0_2;
$L__BB0_3:
	ld.param.u32 	%r98, [_Z8sgemm_V3PfS_S_iii_param_4];
	ld.param.u64 	%rd30, [_Z8sgemm_V3PfS_S_iii_param_2];
	cvta.to.global.u64 	%rd16, %rd30;
	mov.u32 	%r77, %tid.x;
	shl.b32 	%r78, %r77, 2;
	mov.u32 	%r79, %tid.y;
	shl.b32 	%r80, %r79, 2;
	shl.b32 	%r81, %r77, 4;
	mov.u32 	%r82, _ZZ8sgemm_V3PfS_S_iiiE3s_b;
	add.s32 	%r83, %r81, %r82;
	ld.shared.v4.f32 	{%f787, %f788, %f789, %f790}, [%r83+4096];
	ld.shared.v4.f32 	{%f791, %f792, %f793, %f794}, [%r83+4352];
	shl.b32 	%r84, %r79, 4;
	mov.u32 	%r85, _ZZ8sgemm_V3PfS_S_iiiE3s_a;
	add.s32 	%r86, %r84, %r85;
	ld.shared.v4.f32 	{%f795, %f796, %f797, %f798}, [%r86+4096];
	ld.shared.v4.f32 	{%f799, %f800, %f801, %f802}, [%r86+4352];
	fma.rn.f32 	%f803, %f795, %f787, %f1554;
	fma.rn.f32 	%f804, %f795, %f788, %f1553;
	fma.rn.f32 	%f805, %f795, %f789, %f1552;
	fma.rn.f32 	%f806, %f795, %f790, %f1551;
	fma.rn.f32 	%f807, %f795, %f791, %f1550;
	fma.rn.f32 	%f808, %f795, %f792, %f1549;
	fma.rn.f32 	%f809, %f795, %f793, %f1548;
	fma.rn.f32 	%f810, %f795, %f794, %f1547;
	fma.rn.f32 	%f811, %f796, %f787, %f1546;
	fma.rn.f32 	%f812, %f796, %f788, %f1545;
	fma.rn.f32 	%f813, %f796, %f789, %f1544;
	fma.rn.f32 	%f814, %f796, %f790, %f1543;
	fma.rn.f32 	%f815, %f796, %f791, %f1542;
	fma.rn.f32 	%f816, %f796, %f792, %f1541;
	fma.rn.f32 	%f817, %f796, %f793, %f1540;
	fma.rn.f32 	%f818, %f796, %f794, %f1539;
	fma.rn.f32 	%f819, %f797, %f787, %f1538;
	fma.rn.f32 	%f820, %f797, %f788, %f1537;
	fma.rn.f32 	%f821, %f797, %f789, %f1536;
	fma.rn.f32 	%f822, %f797, %f790, %f1535;
	fma.rn.f32 	%f823, %f797, %f791, %f1534;
	fma.rn.f32 	%f824, %f797, %f792, %f1533;
	fma.rn.f32 	%f825, %f797, %f793, %f1532;
	fma.rn.f32 	%f826, %f797, %f794, %f1531;
	fma.rn.f32 	%f827, %f798, %f787, %f1530;
	fma.rn.f32 	%f828, %f798, %f788, %f1529;
	fma.rn.f32 	%f829, %f798, %f789, %f1528;
	fma.rn.f32 	%f830, %f798, %f790, %f1527;
	fma.rn.f32 	%f831, %f798, %f791, %f1526;
	fma.rn.f32 	%f832, %f798, %f792, %f1525;
	fma.rn.f32 	%f833, %f798, %f793, %f1524;
	fma.rn.f32 	%f834, %f798, %f794, %f1523;
	fma.rn.f32 	%f835, %f799, %f787, %f1522;
	fma.rn.f32 	%f836, %f799, %f788, %f1521;
	fma.rn.f32 	%f837, %f799, %f789, %f1520;
	fma.rn.f32 	%f838, %f799, %f790, %f1519;
	fma.rn.f32 	%f839, %f799, %f791, %f1518;
	fma.rn.f32 	%f840, %f799, %f792, %f1517;
	fma.rn.f32 	%f841, %f799, %f793, %f1516;
	fma.rn.f32 	%f842, %f799, %f794, %f1515;
	fma.rn.f32 	%f843, %f800, %f787, %f1514;
	fma.rn.f32 	%f844, %f800, %f788, %f1513;
	fma.rn.f32 	%f845, %f800, %f789, %f1512;
	fma.rn.f32 	%f846, %f800, %f790, %f1511;
	fma.rn.f32 	%f847, %f800, %f791, %f1510;
	fma.rn.f32 	%f848, %f800, %f792, %f1509;
	fma.rn.f32 	%f849, %f800, %f793, %f1508;
	fma.rn.f32 	%f850, %f800, %f794, %f1507;
	fma.rn.f32 	%f851, %f801, %f787, %f1506;
	fma.rn.f32 	%f852, %f801, %f788, %f1505;
	fma.rn.f32 	%f853, %f801, %f789, %f1504;
	fma.rn.f32 	%f854, %f801, %f790, %f1503;
	fma.rn.f32 	%f855, %f801, %f791, %f1502;
	fma.rn.f32 	%f856, %f801, %f792, %f1501;
	fma.rn.f32 	%f857, %f801, %f793, %f1500;
	fma.rn.f32 	%f858, %f801, %f794, %f1499;
	fma.rn.f32 	%f859, %f802, %f787, %f1498;
	fma.rn.f32 	%f860, %f802, %f788, %f1497;
	fma.rn.f32 	%f861, %f802, %f789, %f1496;
	fma.rn.f32 	%f862, %f802, %f790, %f1495;
	fma.rn.f32 	%f863, %f802, %f791, %f1494;
	fma.rn.f32 	%f864, %f802, %f792, %f1493;
	fma.rn.f32 	%f865, %f802, %f793, %f1492;
	fma.rn.f32 	%f866, %f802, %f794, %f1491;
	ld.shared.v4.f32 	{%f867, %f868, %f869, %f870}, [%r83+4608];
	ld.shared.v4.f32 	{%f871, %f872, %f873, %f874}, [%r83+4864];
	ld.shared.v4.f32 	{%f875, %f876, %f877, %f878}, [%r86+4608];
	ld.shared.v4.f32 	{%f879, %f880, %f881, %f882}, [%r86+4864];
	fma.rn.f32 	%f883, %f875, %f867, %f803;
	fma.rn.f32 	%f884, %f875, %f868, %f804;
	fma.rn.f32 	%f885, %f875, %f869, %f805;
	fma.rn.f32 	%f886, %f875, %f870, %f806;
	fma.rn.f32 	%f887, %f875, %f871, %f807;
	fma.rn.f32 	%f888, %f875, %f872, %f808;
	fma.rn.f32 	%f889, %f875, %f873, %f809;
	fma.rn.f32 	%f890, %f875, %f874, %f810;
	fma.rn.f32 	%f891, %f876, %f867, %f811;
	fma.rn.f32 	%f892, %f876, %f868, %f812;
	fma.rn.f32 	%f893, %f876, %f869, %f813;
	fma.rn.f32 	%f894, %f876, %f870, %f814;
	fma.rn.f32 	%f895, %f876, %f871, %f815;
	fma.rn.f32 	%f896, %f876, %f872, %f816;
	fma.rn.f32 	%f897, %f876, %f873, %f817;
	fma.rn.f32 	%f898, %f876, %f874, %f818;
	fma.rn.f32 	%f899, %f877, %f867, %f819;
	fma.rn.f32 	%f900, %f877, %f868, %f820;
	fma.rn.f32 	%f901, %f877, %f869, %f821;
	fma.rn.f32 	%f902, %f877, %f870, %f822;
	fma.rn.f32 	%f903, %f877, %f871, %f823;
	fma.rn.f32 	%f904, %f877, %f872, %f824;
	fma.rn.f32 	%f905, %f877, %f873, %f825;
	fma.rn.f32 	%f906, %f877, %f874, %f826;
	fma.rn.f32 	%f907, %f878, %f867, %f827;
	fma.rn.f32 	%f908, %f878, %f868, %f828;
	fma.rn.f32 	%f909, %f878, %f869, %f829;
	fma.rn.f32 	%f910, %f878, %f870, %f830;
	fma.rn.f32 	%f911, %f878, %f871, %f831;
	fma.rn.f32 	%f912, %f878, %f872, %f832;
	fma.rn.f32 	%f913, %f878, %f873, %f833;
	fma.rn.f32 	%f914, %f878, %f874, %f834;
	fma.rn.f32 	%f915, %f879, %f867, %f835;
	fma.rn.f32 	%f916, %f879, %f868, %f836;
	fma.rn.f32 	%f917, %f879, %f869, %f837;
	fma.rn.f32 	%f918, %f879, %f870, %f838;
	fma.rn.f32 	%f919, %f879, %f871, %f839;
	fma.rn.f32 	%f920, %f879, %f872, %f840;
	fma.rn.f32 	%f921, %f879, %f873, %f841;
	fma.rn.f32 	%f922, %f879, %f874, %f842;
	fma.rn.f32 	%f923, %f880, %f867, %f843;
	fma.rn.f32 	%f924, %f880, %f868, %f844;
	fma.rn.f32 	%f925, %f880, %f869, %f845;
	fma.rn.f32 	%f926, %f880, %f870, %f846;
	fma.rn.f32 	%f927, %f880, %f871, %f847;
	fma.rn.f32 	%f928, %f880, %f872, %f848;
	fma.rn.f32 	%f929, %f880, %f873, %f849;
	fma.rn.f32 	%f930, %f880, %f874, %f850;
	fma.rn.f32 	%f931, %f881, %f867, %f851;
	fma.rn.f32 	%f932, %f881, %f868, %f852;
	fma.rn.f32 	%f933, %f881, %f869, %f853;
	fma.rn.f32 	%f934, %f881, %f870, %f854;
	fma.rn.f32 	%f935, %f881, %f871, %f855;
	fma.rn.f32 	%f936, %f881, %f872, %f856;
	fma.rn.f32 	%f937, %f881, %f873, %f857;
	fma.rn.f32 	%f938, %f881, %f874, %f858;
	fma.rn.f32 	%f939, %f882, %f867, %f859;
	fma.rn.f32 	%f940, %f882, %f868, %f860;
	fma.rn.f32 	%f941, %f882, %f869, %f861;
	fma.rn.f32 	%f942, %f882, %f870, %f862;
	fma.rn.f32 	%f943, %f882, %f871, %f863;
	fma.rn.f32 	%f944, %f882, %f872, %f864;
	fma.rn.f32 	%f945, %f882, %f873, %f865;
	fma.rn.f32 	%f946, %f882, %f874, %f866;
	ld.shared.v4.f32 	{%f947, %f948, %f949, %f950}, [%r83+5120];
	ld.shared.v4.f32 	{%f951, %f952, %f953, %f954}, [%r83+5376];
	ld.shared.v4.f32 	{%f955, %f956, %f957, %f958}, [%r86+5120];
	ld.shared.v4.f32 	{%f959, %f960, %f961, %f962}, [%r86+5376];
	fma.rn.f32 	%f963, %f955, %f947, %f883;
	fma.rn.f32 	%f964, %f955, %f948, %f884;
	fma.rn.f32 	%f965, %f955, %f949, %f885;
	fma.rn.f32 	%f966, %f955, %f950, %f886;
	fma.rn.f32 	%f967, %f955, %f951, %f887;
	fma.rn.f32 	%f968, %f955, %f952, %f888;
	fma.rn.f32 	%f969, %f955, %f953, %f889;
	fma.rn.f32 	%f970, %f955, %f954, %f890;
	fma.rn.f32 	%f971, %f956, %f947, %f891;
	fma.rn.f32 	%f972, %f956, %f948, %f892;
	fma.rn.f32 	%f973, %f956, %f949, %f893;
	fma.rn.f32 	%f974, %f956, %f950, %f894;
	fma.rn.f32 	%f975, %f956, %f951, %f895;
	fma.rn.f32 	%f976, %f956, %f952, %f896;
	fma.rn.f32 	%f977, %f956, %f953, %f897;
	fma.rn.f32 	%f978, %f956, %f954, %f898;
	fma.rn.f32 	%f979, %f957, %f947, %f899;
	fma.rn.f32 	%f980, %f957, %f948, %f900;
	fma.rn.f32 	%f981, %f957, %f949, %f901;
	fma.rn.f32 	%f982, %f957, %f950, %f902;
	fma.rn.f32 	%f983, %f957, %f951, %f903;
	fma.rn.f32 	%f984, %f957, %f952, %f904;
	fma.rn.f32 	%f985, %f957, %f953, %f905;
	fma.rn.f32 	%f986, %f957, %f954, %f906;
	fma.rn.f32 	%f987, %f958, %f947, %f907;
	fma.rn.f32 	%f988, %f958, %f948, %f908;
	fma.rn.f32 	%f989, %f958, %f949, %f909;
	fma.rn.f32 	%f990, %f958, %f950, %f910;
	fma.rn.f32 	%f991, %f958, %f951, %f911;
	fma.rn.f32 	%f992, %f958, %f952, %f912;
	fma.rn.f32 	%f993, %f958, %f953, %f913;
	fma.rn.f32 	%f994, %f958, %f954, %f914;
	fma.rn.f32 	%f995, %f959, %f947, %f915;
	fma.rn.f32 	%f996, %f959, %f948, %f916;
	fma.rn.f32 	%f997, %f959, %f949, %f917;
	fma.rn.f32 	%f998, %f959, %f950, %f918;
	fma.rn.f32 	%f999, %f959, %f951, %f919;
	fma.rn.f32 	%f1000, %f959, %f952, %f920;
	fma.rn.f32 	%f1001, %f959, %f953, %f921;
	fma.rn.f32 	%f1002, %f959, %f954, %f922;
	fma.rn.f32 	%f1003, %f960, %f947, %f923;
	fma.rn.f32 	%f1004, %f960, %f948, %f924;
	fma.rn.f32 	%f1005, %f960, %f949, %f925;
	fma.rn.f32 	%f1006, %f960, %f950, %f926;
	fma.rn.f32 	%f1007, %f960, %f951, %f927;
	fma.rn.f32 	%f1008, %f960, %f952, %f928;
	fma.rn.f32 	%f1009, %f960, %f953, %f929;
	fma.rn.f32 	%f1010, %f960, %f954, %f930;
	fma.rn.f32 	%f1011, %f961, %f947, %f931;
	fma.rn.f32 	%f1012, %f961, %f948, %f932;
	fma.rn.f32 	%f1013, %f961, %f949, %f933;
	fma.rn.f32 	%f1014, %f961, %f950, %f934;
	fma.rn.f32 	%f1015, %f961, %f951, %f935;
	fma.rn.f32 	%f1016, %f961, %f952, %f936;
	fma.rn.f32 	%f1017, %f961, %f953, %f937;
	fma.rn.f32 	%f1018, %f961, %f954, %f938;
	fma.rn.f32 	%f1019, %f962, %f947, %f939;
	fma.rn.f32 	%f1020, %f962, %f948, %f940;
	fma.rn.f32 	%f1021, %f962, %f949, %f941;
	fma.rn.f32 	%f1022, %f962, %f950, %f942;
	fma.rn.f32 	%f1023, %f962, %f951, %f943;
	fma.rn.f32 	%f1024, %f962, %f952, %f944;
	fma.rn.f32 	%f1025, %f962, %f953, %f945;
	fma.rn.f32 	%f1026, %f962, %f954, %f946;
	ld.shared.v4.f32 	{%f1027, %f1028, %f1029, %f1030}, [%r83+5632];
	ld.shared.v4.f32 	{%f1031, %f1032, %f1033, %f1034}, [%r83+5888];
	ld.shared.v4.f32 	{%f1035, %f1036, %f1037, %f1038}, [%r86+5632];
	ld.shared.v4.f32 	{%f1039, %f1040, %f1041, %f1042}, [%r86+5888];
	fma.rn.f32 	%f1043, %f1035, %f1027, %f963;
	fma.rn.f32 	%f1044, %f1035, %f1028, %f964;
	fma.rn.f32 	%f1045, %f1035, %f1029, %f965;
	fma.rn.f32 	%f1046, %f1035, %f1030, %f966;
	fma.rn.f32 	%f1047, %f1035, %f1031, %f967;
	fma.rn.f32 	%f1048, %f1035, %f1032, %f968;
	fma.rn.f32 	%f1049, %f1035, %f1033, %f969;
	fma.rn.f32 	%f1050, %f1035, %f1034, %f970;
	fma.rn.f32 	%f1051, %f1036, %f1027, %f971;
	fma.rn.f32 	%f1052, %f1036, %f1028, %f972;
	fma.rn.f32 	%f1053, %f1036, %f1029, %f973;
	fma.rn.f32 	%f1054, %f1036, %f1030, %f974;
	fma.rn.f32 	%f1055, %f1036, %f1031, %f975;
	fma.rn.f32 	%f1056, %f1036, %f1032, %f976;
	fma.rn.f32 	%f1057, %f1036, %f1033, %f977;
	fma.rn.f32 	%f1058, %f1036, %f1034, %f978;
	fma.rn.f32 	%f1059, %f1037, %f1027, %f979;
	fma.rn.f32 	%f1060, %f1037, %f1028, %f980;
	fma.rn.f32 	%f1061, %f1037, %f1029, %f981;
	fma.rn.f32 	%f1062, %f1037, %f1030, %f982;
	fma.rn.f32 	%f1063, %f1037, %f1031, %f983;
	fma.rn.f32 	%f1064, %f1037, %f1032, %f984;
	fma.rn.f32 	%f1065, %f1037, %f1033, %f985;
	fma.rn.f32 	%f1066, %f1037, %f1034, %f986;
	fma.rn.f32 	%f1067, %f1038, %f1027, %f987;
	fma.rn.f32 	%f1068, %f1038, %f1028, %f988;
	fma.rn.f32 	%f1069, %f1038, %f1029, %f989;
	fma.rn.f32 	%f1070, %f1038, %f1030, %f990;
	fma.rn.f32 	%f1071, %f1038, %f1031, %f991;
	fma.rn.f32 	%f1072, %f1038, %f1032, %f992;
	fma.rn.f32 	%f1073, %f1038, %f1033, %f993;
	fma.rn.f32 	%f1074, %f1038, %f1034, %f994;
	fma.rn.f32 	%f1075, %f1039, %f1027, %f995;
	fma.rn.f32 	%f1076, %f1039, %f1028, %f996;
	fma.rn.f32 	%f1077, %f1039, %f1029, %f997;
	fma.rn.f32 	%f1078, %f1039, %f1030, %f998;
	fma.rn.f32 	%f1079, %f1039, %f1031, %f999;
	fma.rn.f32 	%f1080, %f1039, %f1032, %f1000;
	fma.rn.f32 	%f1081, %f1039, %f1033, %f1001;
	fma.rn.f32 	%f1082, %f1039, %f1034, %f1002;
	fma.rn.f32 	%f1083, %f1040, %f1027, %f1003;
	fma.rn.f32 	%f1084, %f1040, %f1028, %f1004;
	fma.rn.f32 	%f1085, %f1040, %f1029, %f1005;
	fma.rn.f32 	%f1086, %f1040, %f1030, %f1006;
	fma.rn.f32 	%f1087, %f1040, %f1031, %f1007;
	fma.rn.f32 	%f1088, %f1040, %f1032, %f1008;
	fma.rn.f32 	%f1089, %f1040, %f1033, %f1009;
	fma.rn.f32 	%f1090, %f1040, %f1034, %f1010;
	fma.rn.f32 	%f1091, %f1041, %f1027, %f1011;
	fma.rn.f32 	%f1092, %f1041, %f1028, %f1012;
	fma.rn.f32 	%f1093, %f1041, %f1029, %f1013;
	fma.rn.f32 	%f1094, %f1041, %f1030, %f1014;
	fma.rn.f32 	%f1095, %f1041, %f1031, %f1015;
	fma.rn.f32 	%f1096, %f1041, %f1032, %f1016;
	fma.rn.f32 	%f1097, %f1041, %f1033, %f1017;
	fma.rn.f32 	%f1098, %f1041, %f1034, %f1018;
	fma.rn.f32 	%f1099, %f1042, %f1027, %f1019;
	fma.rn.f32 	%f1100, %f1042, %f1028, %f1020;
	fma.rn.f32 	%f1101, %f1042, %f1029, %f1021;
	fma.rn.f32 	%f1102, %f1042, %f1030, %f1022;
	fma.rn.f32 	%f1103, %f1042, %f1031, %f1023;
	fma.rn.f32 	%f1104, %f1042, %f1032, %f1024;
	fma.rn.f32 	%f1105, %f1042, %f1033, %f1025;
	fma.rn.f32 	%f1106, %f1042, %f1034, %f1026;
	ld.shared.v4.f32 	{%f1107, %f1108, %f1109, %f1110}, [%r83+6144];
	ld.shared.v4.f32 	{%f1111, %f1112, %f1113, %f1114}, [%r83+6400];
	ld.shared.v4.f32 	{%f1115, %f1116, %f1117, %f1118}, [%r86+6144];
	ld.shared.v4.f32 	{%f1119, %f1120, %f1121, %f1122}, [%r86+6400];
	fma.rn.f32 	%f1123, %f1115, %f1107, %f1043;
	fma.rn.f32 	%f1124, %f1115, %f1108, %f1044;
	fma.rn.f32 	%f1125, %f1115, %f1109, %f1045;
	fma.rn.f32 	%f1126, %f1115, %f1110, %f1046;
	fma.rn.f32 	%f1127, %f1115, %f1111, %f1047;
	fma.rn.f32 	%f1128, %f1115, %f1112, %f1048;
	fma.rn.f32 	%f1129, %f1115, %f1113, %f1049;
	fma.rn.f32 	%f1130, %f1115, %f1114, %f1050;
	fma.rn.f32 	%f1131, %f1116, %f1107, %f1051;
	fma.rn.f32 	%f1132, %f1116, %f1108, %f1052;
	fma.rn.f32 	%f1133, %f1116, %f1109, %f1053;
	fma.rn.f32 	%f1134, %f1116, %f1110, %f1054;
	fma.rn.f32 	%f1135, %f1116, %f1111, %f1055;
	fma.rn.f32 	%f1136, %f1116, %f1112, %f1056;
	fma.rn.f32 	%f1137, %f1116, %f1113, %f1057;
	fma.rn.f32 	%f1138, %f1116, %f1114, %f1058;
	fma.rn.f32 	%f1139, %f1117, %f1107, %f1059;
	fma.rn.f32 	%f1140, %f1117, %f1108, %f1060;
	fma.rn.f32 	%f1141, %f1117, %f1109, %f1061;
	fma.rn.f32 	%f1142, %f1117, %f1110, %f1062;
	fma.rn.f32 	%f1143, %f1117, %f1111, %f1063;
	fma.rn.f32 	%f1144, %f1117, %f1112, %f1064;
	fma.rn.f32 	%f1145, %f1117, %f1113, %f1065;
	fma.rn.f32 	%f1146, %f1117, %f1114, %f1066;
	fma.rn.f32 	%f1147, %f1118, %f1107, %f1067;
	fma.rn.f32 	%f1148, %f1118, %f1108, %f1068;
	fma.rn.f32 	%f1149, %f1118, %f1109, %f1069;
	fma.rn.f32 	%f1150, %f1118, %f1110, %f1070;
	fma.rn.f32 	%f1151, %f1118, %f1111, %f1071;
	fma.rn.f32 	%f1152, %f1118, %f1112, %f1072;
	fma.rn.f32 	%f1153, %f1118, %f1113, %f1073;
	fma.rn.f32 	%f1154, %f1118, %f1114, %f1074;
	fma.rn.f32 	%f1155, %f1119, %f1107, %f1075;
	fma.rn.f32 	%f1156, %f1119, %f1108, %f1076;
	fma.rn.f32 	%f1157, %f1119, %f1109, %f1077;
	fma.rn.f32 	%f1158, %f1119, %f1110, %f1078;
	fma.rn.f32 	%f1159, %f1119, %f1111, %f1079;
	fma.rn.f32 	%f1160, %f1119, %f1112, %f1080;
	fma.rn.f32 	%f1161, %f1119, %f1113, %f1081;
	fma.rn.f32 	%f1162, %f1119, %f1114, %f1082;
	fma.rn.f32 	%f1163, %f1120, %f1107, %f1083;
	fma.rn.f32 	%f1164, %f1120, %f1108, %f1084;
	fma.rn.f32 	%f1165, %f1120, %f1109, %f1085;
	fma.rn.f32 	%f1166, %f1120, %f1110, %f1086;
	fma.rn.f32 	%f1167, %f1120, %f1111, %f1087;
	fma.rn.f32 	%f1168, %f1120, %f1112, %f1088;
	fma.rn.f32 	%f1169, %f1120, %f1113, %f1089;
	fma.rn.f32 	%f1170, %f1120, %f1114, %f1090;
	fma.rn.f32 	%f1171, %f1121, %f1107, %f1091;
	fma.rn.f32 	%f1172, %f1121, %f1108, %f1092;
	fma.rn.f32 	%f1173, %f1121, %f1109, %f1093;
	fma.rn.f32 	%f1174, %f1121, %f1110, %f1094;
	fma.rn.f32 	%f1175, %f1121, %f1111, %f1095;
	fma.rn.f32 	%f1176, %f1121, %f1112, %f1096;
	fma.rn.f32 	%f1177, %f1121, %f1113, %f1097;
	fma.rn.f32 	%f1178, %f1121, %f1114, %f1098;
	fma.rn.f32 	%f1179, %f1122, %f1107, %f1099;
	fma.rn.f32 	%f1180, %f1122, %f1108, %f1100;
	fma.rn.f32 	%f1181, %f1122, %f1109, %f1101;
	fma.rn.f32 	%f1182, %f1122, %f1110, %f1102;
	fma.rn.f32 	%f1183, %f1122, %f1111, %f1103;
	fma.rn.f32 	%f1184, %f1122, %f1112, %f1104;
	fma.rn.f32 	%f1185, %f1122, %f1113, %f1105;
	fma.rn.f32 	%f1186, %f1122, %f1114, %f1106;
	ld.shared.v4.f32 	{%f1187, %f1188, %f1189, %f1190}, [%r83+6656];
	ld.shared.v4.f32 	{%f1191, %f1192, %f1193, %f1194}, [%r83+6912];
	ld.shared.v4.f32 	{%f1195, %f1196, %f1197, %f1198}, [%r86+6656];
	ld.shared.v4.f32 	{%f1199, %f1200, %f1201, %f1202}, [%r86+6912];
	fma.rn.f32 	%f1203, %f1195, %f1187, %f1123;
	fma.rn.f32 	%f1204, %f1195, %f1188, %f1124;
	fma.rn.f32 	%f1205, %f1195, %f1189, %f1125;
	fma.rn.f32 	%f1206, %f1195, %f1190, %f1126;
	fma.rn.f32 	%f1207, %f1195, %f1191, %f1127;
	fma.rn.f32 	%f1208, %f1195, %f1192, %f1128;
	fma.rn.f32 	%f1209, %f1195, %f1193, %f1129;
	fma.rn.f32 	%f1210, %f1195, %f1194, %f1130;
	fma.rn.f32 	%f1211, %f1196, %f1187, %f1131;
	fma.rn.f32 	%f1212, %f1196, %f1188, %f1132;
	fma.rn.f32 	%f1213, %f1196, %f1189, %f1133;
	fma.rn.f32 	%f1214, %f1196, %f1190, %f1134;
	fma.rn.f32 	%f1215, %f1196, %f1191, %f1135;
	fma.rn.f32 	%f1216, %f1196, %f1192, %f1136;
	fma.rn.f32 	%f1217, %f1196, %f1193, %f1137;
	fma.rn.f32 	%f1218, %f1196, %f1194, %f1138;
	fma.rn.f32 	%f1219, %f1197, %f1187, %f1139;
	fma.rn.f32 	%f1220, %f1197, %f1188, %f1140;
	fma.rn.f32 	%f1221, %f1197, %f1189, %f1141;
	fma.rn.f32 	%f1222, %f1197, %f1190, %f1142;
	fma.rn.f32 	%f1223, %f1197, %f1191, %f1143;
	fma.rn.f32 	%f1224, %f1197, %f1192, %f1144;
	fma.rn.f32 	%f1225, %f1197, %f1193, %f1145;
	fma.rn.f32 	%f1226, %f1197, %f1194, %f1146;
	fma.rn.f32 	%f1227, %f1198, %f1187, %f1147;
	fma.rn.f32 	%f1228, %f1198, %f1188, %f1148;
	fma.rn.f32 	%f1229, %f1198, %f1189, %f1149;
	fma.rn.f32 	%f1230, %f1198, %f1190, %f1150;
	fma.rn.f32 	%f1231, %f1198, %f1191, %f1151;
	fma.rn.f32 	%f1232, %f1198, %f1192, %f1152;
	fma.rn.f32 	%f1233, %f1198, %f1193, %f1153;
	fma.rn.f32 	%f1234, %f1198, %f1194, %f1154;
	fma.rn.f32 	%f1235, %f1199, %f1187, %f1155;
	fma.rn.f32 	%f1236, %f1199, %f1188, %f1156;
	fma.rn.f32 	%f1237, %f1199, %f1189, %f1157;
	fma.rn.f32 	%f1238, %f1199, %f1190, %f1158;
	fma.rn.f32 	%f1239, %f1199, %f1191, %f1159;
	fma.rn.f32 	%f1240, %f1199, %f1192, %f1160;
	fma.rn.f32 	%f1241, %f1199, %f1193, %f1161;
	fma.rn.f32 	%f1242, %f1199, %f1194, %f1162;
	fma.rn.f32 	%f1243, %f1200, %f1187, %f1163;
	fma.rn.f32 	%f1244, %f1200, %f1188, %f1164;
	fma.rn.f32 	%f1245, %f1200, %f1189, %f1165;
	fma.rn.f32 	%f1246, %f1200, %f1190, %f1166;
	fma.rn.f32 	%f1247, %f1200, %f1191, %f1167;
	fma.rn.f32 	%f1248, %f1200, %f1192, %f1168;
	fma.rn.f32 	%f1249, %f1200, %f1193, %f1169;
	fma.rn.f32 	%f1250, %f1200, %f1194, %f1170;
	fma.rn.f32 	%f1251, %f1201, %f1187, %f1171;
	fma.rn.f32 	%f1252, %f1201, %f1188, %f1172;
	fma.rn.f32 	%f1253, %f1201, %f1189, %f1173;
	fma.rn.f32 	%f1254, %f1201, %f1190, %f1174;
	fma.rn.f32 	%f1255, %f1201, %f1191, %f1175;
	fma.rn.f32 	%f1256, %f1201, %f1192, %f1176;
	fma.rn.f32 	%f1257, %f1201, %f1193, %f1177;
	fma.rn.f32 	%f1258, %f1201, %f1194, %f1178;
	fma.rn.f32 	%f1259, %f1202, %f1187, %f1179;
	fma.rn.f32 	%f1260, %f1202, %f1188, %f1180;
	fma.rn.f32 	%f1261, %f1202, %f1189, %f1181;
	fma.rn.f32 	%f1262, %f1202, %f1190, %f1182;
	fma.rn.f32 	%f1263, %f1202, %f1191, %f1183;
	fma.rn.f32 	%f1264, %f1202, %f1192, %f1184;
	fma.rn.f32 	%f1265, %f1202, %f1193, %f1185;
	fma.rn.f32 	%f1266, %f1202, %f1194, %f1186;
	ld.shared.v4.f32 	{%f1267, %f1268, %f1269, %f1270}, [%r83+7168];
	ld.shared.v4.f32 	{%f1271, %f1272, %f1273, %f1274}, [%r83+7424];
	ld.shared.v4.f32 	{%f1275, %f1276, %f1277, %f1278}, [%r86+7168];
	ld.shared.v4.f32 	{%f1279, %f1280, %f1281, %f1282}, [%r86+7424];
	fma.rn.f32 	%f1283, %f1275, %f1267, %f1203;
	fma.rn.f32 	%f1284, %f1275, %f1268, %f1204;
	fma.rn.f32 	%f1285, %f1275, %f1269, %f1205;
	fma.rn.f32 	%f1286, %f1275, %f1270, %f1206;
	fma.rn.f32 	%f1287, %f1275, %f1271, %f1207;
	fma.rn.f32 	%f1288, %f1275, %f1272, %f1208;
	fma.rn.f32 	%f1289, %f1275, %f1273, %f1209;
	fma.rn.f32 	%f1290, %f1275, %f1274, %f1210;
	fma.rn.f32 	%f1291, %f1276, %f1267, %f1211;
	fma.rn.f32 	%f1292, %f1276, %f1268, %f1212;
	fma.rn.f32 	%f1293, %f1276, %f1269, %f1213;
	fma.rn.f32 	%f1294, %f1276, %f1270, %f1214;
	fma.rn.f32 	%f1295, %f1276, %f1271, %f1215;
	fma.rn.f32 	%f1296, %f1276, %f1272, %f1216;
	fma.rn.f32 	%f1297, %f1276, %f1273, %f1217;
	fma.rn.f32 	%f1298, %f1276, %f1274, %f1218;
	fma.rn.f32 	%f1299, %f1277, %f1267, %f1219;
	fma.rn.f32 	%f1300, %f1277, %f1268, %f1220;
	fma.rn.f32 	%f1301, %f1277, %f1269, %f1221;
	fma.rn.f32 	%f1302, %f1277, %f1270, %f1222;
	fma.rn.f32 	%f1303, %f1277, %f1271, %f1223;
	fma.rn.f32 	%f1304, %f1277, %f1272, %f1224;
	fma.rn.f32 	%f1305, %f1277, %f1273, %f1225;
	fma.rn.f32 	%f1306, %f1277, %f1274, %f1226;
	fma.rn.f32 	%f1307, %f1278, %f1267, %f1227;
	fma.rn.f32 	%f1308, %f1278, %f1268, %f1228;
	fma.rn.f32 	%f1309, %f1278, %f1269, %f1229;
	fma.rn.f32 	%f1310, %f1278, %f1270, %f1230;
	fma.rn.f32 	%f1311, %f1278, %f1271, %f1231;
	fma.rn.f32 	%f1312, %f1278, %f1272, %f1232;
	fma.rn.f32 	%f1313, %f1278, %f1273, %f1233;
	fma.rn.f32 	%f1314, %f1278, %f1274, %f1234;
	fma.rn.f32 	%f1315, %f1279, %f1267, %f1235;
	fma.rn.f32 	%f1316, %f1279, %f1268, %f1236;
	fma.rn.f32 	%f1317, %f1279, %f1269, %f1237;
	fma.rn.f32 	%f1318, %f1279, %f1270, %f1238;
	fma.rn.f32 	%f1319, %f1279, %f1271, %f1239;
	fma.rn.f32 	%f1320, %f1279, %f1272, %f1240;
	fma.rn.f32 	%f1321, %f1279, %f1273, %f1241;
	fma.rn.f32 	%f1322, %f1279, %f1274, %f1242;
	fma.rn.f32 	%f1323, %f1280, %f1267, %f1243;
	fma.rn.f32 	%f1324, %f1280, %f1268, %f1244;
	fma.rn.f32 	%f1325, %f1280, %f1269, %f1245;
	fma.rn.f32 	%f1326, %f1280, %f1270, %f1246;
	fma.rn.f32 	%f1327, %f1280, %f1271, %f1247;
	fma.rn.f32 	%f1328, %f1280, %f1272, %f1248;
	fma.rn.f32 	%f1329, %f1280, %f1273, %f1249;
	fma.rn.f32 	%f1330, %f1280, %f1274, %f1250;
	fma.rn.f32 	%f1331, %f1281, %f1267, %f1251;
	fma.rn.f32 	%f1332, %f1281, %f1268, %f1252;
	fma.rn.f32 	%f1333, %f1281, %f1269, %f1253;
	fma.rn.f32 	%f1334, %f1281, %f1270, %f1254;
	fma.rn.f32 	%f1335, %f1281, %f1271, %f1255;
	fma.rn.f32 	%f1336, %f1281, %f1272, %f1256;
	fma.rn.f32 	%f1337, %f1281, %f1273, %f1257;
	fma.rn.f32 	%f1338, %f1281, %f1274, %f1258;
	fma.rn.f32 	%f1339, %f1282, %f1267, %f1259;
	fma.rn.f32 	%f1340, %f1282, %f1268, %f1260;
	fma.rn.f32 	%f1341, %f1282, %f1269, %f1261;
	fma.rn.f32 	%f1342, %f1282, %f1270, %f1262;
	fma.rn.f32 	%f1343, %f1282, %f1271, %f1263;
	fma.rn.f32 	%f1344, %f1282, %f1272, %f1264;
	fma.rn.f32 	%f1345, %f1282, %f1273, %f1265;
	fma.rn.f32 	%f1346, %f1282, %f1274, %f1266;
	ld.shared.v4.f32 	{%f1347, %f1348, %f1349, %f1350}, [%r83+7680];
	ld.shared.v4.f32 	{%f1351, %f1352, %f1353, %f1354}, [%r83+7936];
	ld.shared.v4.f32 	{%f1355, %f1356, %f1357, %f1358}, [%r86+7680];
	ld.shared.v4.f32 	{%f1359, %f1360, %f1361, %f1362}, [%r86+7936];
	fma.rn.f32 	%f1363, %f1355, %f1347, %f1283;
	fma.rn.f32 	%f1364, %f1355, %f1348, %f1284;
	fma.rn.f32 	%f1365, %f1355, %f1349, %f1285;
	fma.rn.f32 	%f1366, %f1355, %f1350, %f1286;
	fma.rn.f32 	%f1367, %f1355, %f1351, %f1287;
	fma.rn.f32 	%f1368, %f1355, %f1352, %f1288;
	fma.rn.f32 	%f1369, %f1355, %f1353, %f1289;
	fma.rn.f32 	%f1370, %f1355, %f1354, %f1290;
	fma.rn.f32 	%f1371, %f1356, %f1347, %f1291;
	fma.rn.f32 	%f1372, %f1356, %f1348, %f1292;
	fma.rn.f32 	%f1373, %f1356, %f1349, %f1293;
	fma.rn.f32 	%f1374, %f1356, %f1350, %f1294;
	fma.rn.f32 	%f1375, %f1356, %f1351, %f1295;
	fma.rn.f32 	%f1376, %f1356, %f1352, %f1296;
	fma.rn.f32 	%f1377, %f1356, %f1353, %f1297;
	fma.rn.f32 	%f1378, %f1356, %f1354, %f1298;
	fma.rn.f32 	%f1379, %f1357, %f1347, %f1299;
	fma.rn.f32 	%f1380, %f1357, %f1348, %f1300;
	fma.rn.f32 	%f1381, %f1357, %f1349, %f1301;
	fma.rn.f32 	%f1382, %f1357, %f1350, %f1302;
	fma.rn.f32 	%f1383, %f1357, %f1351, %f1303;
	fma.rn.f32 	%f1384, %f1357, %f1352, %f1304;
	fma.rn.f32 	%f1385, %f1357, %f1353, %f1305;
	fma.rn.f32 	%f1386, %f1357, %f1354, %f1306;
	fma.rn.f32 	%f1387, %f1358, %f1347, %f1307;
	fma.rn.f32 	%f1388, %f1358, %f1348, %f1308;
	fma.rn.f32 	%f1389, %f1358, %f1349, %f1309;
	fma.rn.f32 	%f1390, %f1358, %f1350, %f1310;
	fma.rn.f32 	%f1391, %f1358, %f1351, %f1311;
	fma.rn.f32 	%f1392, %f1358, %f1352, %f1312;
	fma.rn.f32 	%f1393, %f1358, %f1353, %f1313;
	fma.rn.f32 	%f1394, %f1358, %f1354, %f1314;
	fma.rn.f32 	%f1395, %f1359, %f1347, %f1315;
	fma.rn.f32 	%f1396, %f1359, %f1348, %f1316;
	fma.rn.f32 	%f1397, %f1359, %f1349, %f1317;
	fma.rn.f32 	%f1398, %f1359, %f1350, %f1318;
	fma.rn.f32 	%f1399, %f1359, %f1351, %f1319;
	fma.rn.f32 	%f1400, %f1359, %f1352, %f1320;
	fma.rn.f32 	%f1401, %f1359, %f1353, %f1321;
	fma.rn.f32 	%f1402, %f1359, %f1354, %f1322;
	fma.rn.f32 	%f1403, %f1360, %f1347, %f1323;
	fma.rn.f32 	%f1404, %f1360, %f1348, %f1324;
	fma.rn.f32 	%f1405, %f1360, %f1349, %f1325;
	fma.rn.f32 	%f1406, %f1360, %f1350, %f1326;
	fma.rn.f32 	%f1407, %f1360, %f1351, %f1327;
	fma.rn.f32 	%f1408, %f1360, %f1352, %f1328;
	fma.rn.f32 	%f1409, %f1360, %f1353, %f1329;
	fma.rn.f32 	%f1410, %f1360, %f1354, %f1330;
	fma.rn.f32 	%f1411, %f1361, %f1347, %f1331;
	fma.rn.f32 	%f1412, %f1361, %f1348, %f1332;
	fma.rn.f32 	%f1413, %f1361, %f1349, %f1333;
	fma.rn.f32 	%f1414, %f1361, %f1350, %f1334;
	fma.rn.f32 	%f1415, %f1361, %f1351, %f1335;
	fma.rn.f32 	%f1416, %f1361, %f1352, %f1336;
	fma.rn.f32 	%f1417, %f1361, %f1353, %f1337;
	fma.rn.f32 	%f1418, %f1361, %f1354, %f1338;
	fma.rn.f32 	%f1419, %f1362, %f1347, %f1339;
	fma.rn.f32 	%f1420, %f1362, %f1348, %f1340;
	fma.rn.f32 	%f1421, %f1362, %f1349, %f1341;
	fma.rn.f32 	%f1422, %f1362, %f1350, %f1342;
	fma.rn.f32 	%f1423, %f1362, %f1351, %f1343;
	fma.rn.f32 	%f1424, %f1362, %f1352, %f1344;
	fma.rn.f32 	%f1425, %f1362, %f1353, %f1345;
	fma.rn.f32 	%f1426, %f1362, %f1354, %f1346;
	mov.u32 	%r87, %ctaid.y;
	shl.b32 	%r88, %r87, 7;
	add.s32 	%r89, %r88, %r80;
	mov.u32 	%r90, %ctaid.x;
	shl.b32 	%r91, %r90, 7;
	add.s32 	%r92, %r91, %r78;
	mad.lo.s32 	%r93, %r89, %r98, %r92;
	mul.wide.s32 	%rd17, %r93, 4;
	add.s64 	%rd18, %rd16, %rd17;
	st.global.v4.f32 	[%rd18], {%f1363, %f1364, %f1365, %f1366};
	st.global.v4.f32 	[%rd18+256], {%f1367, %f1368, %f1369, %f1370};
	mul.wide.s32 	%rd19, %r98, 4;
	add.s64 	%rd20, %rd18, %rd19;
	st.global.v4.f32 	[%rd20], {%f1371, %f1372, %f1373, %f1374};
	st.global.v4.f32 	[%rd20+256], {%f1375, %f1376, %f1377, %f1378};
	add.s64 	%rd21, %rd20, %rd19;
	st.global.v4.f32 	[%rd21], {%f1379, %f1380, %f1381, %f1382};
	st.global.v4.f32 	[%rd21+256], {%f1383, %f1384, %f1385, %f1386};
	add.s64 	%rd22, %rd21, %rd19;
	st.global.v4.f32 	[%rd22], {%f1387, %f1388, %f1389, %f1390};
	st.global.v4.f32 	[%rd22+256], {%f1391, %f1392, %f1393, %f1394};
	add.s32 	%r94, %r89, 64;
	mad.lo.s32 	%r95, %r94, %r98, %r92;
	mul.wide.s32 	%rd23, %r95, 4;
	add.s64 	%rd24, %rd16, %rd23;
	st.global.v4.f32 	[%rd24], {%f1395, %f1396, %f1397, %f1398};
	st.global.v4.f32 	[%rd24+256], {%f1399, %f1400, %f1401, %f1402};
	add.s64 	%rd25, %rd24, %rd19;
	st.global.v4.f32 	[%rd25], {%f1403, %f1404, %f1405, %f1406};
	st.global.v4.f32 	[%rd25+256], {%f1407, %f1408, %f1409, %f1410};
	add.s64 	%rd26, %rd25, %rd19;
	st.global.v4.f32 	[%rd26], {%f1411, %f1412, %f1413, %f1414};
	st.global.v4.f32 	[%rd26+256], {%f1415, %f1416, %f1417, %f1418};
	add.s64 	%rd27, %rd26, %rd19;
	st.global.v4.f32 	[%rd27], {%f1419, %f1420, %f1421, %f1422};
	st.global.v4.f32 	[%rd27+256], {%f1423, %f1424, %f1425, %f1426};
	ret;

}


// ===== COMPILED SASS (sm_100) =====

	.target	sm_100

	.elftype	@"ET_EXEC"


//--------------------- .note.nv.tkinfo           --------------------------
	.section	.note.nv.tkinfo,"",@"SHT_NOTE"
	.sectionflags	@"SHF_NOTE_NV_TKINFO"
	.tkinfo
        /*0018*/ 	.word	0x00000002
        /*0030*/ 	.string	""
        /*0030*/ 	.string	"ptxas"
        /*0030*/ 	.string	"Cuda compilation tools, release 13.0, V13.0.88"
        /*0030*/ 	.string	"Build cuda_13.0.r13.0/compiler.36424714_0"
        /*0030*/ 	.string	"-arch sm_100 -m 64 "



//--------------------- .note.nv.cuinfo           --------------------------
	.section	.note.nv.cuinfo,"",@"SHT_NOTE"
	.sectionflags	@"SHF_NOTE_NV_CUINFO"
        /*0018*/ 	.short	0x0002
        /*001a*/ 	.short	0x0064
        /*001c*/ 	.short	0x0082
	.zero		2


//--------------------- .nv.info                  --------------------------
	.section	.nv.info,"",@"SHT_CUDA_INFO"
	.align	4


	//----- nvinfo : EIATTR_REGCOUNT
	.align		4
        /*0000*/ 	.byte	0x04, 0x2f
        /*0002*/ 	.short	(.L_1 - .L_0)
	.align		4
.L_0:
        /*0004*/ 	.word	index@(_Z8sgemm_V3PfS_S_iii)
        /*0008*/ 	.word	0x0000006a


	//----- nvinfo : EIATTR_FRAME_SIZE
	.align		4
.L_1:
        /*000c*/ 	.byte	0x04, 0x11
        /*000e*/ 	.short	(.L_3 - .L_2)
	.align		4
.L_2:
        /*0010*/ 	.word	index@(_Z8sgemm_V3PfS_S_iii)
        /*0014*/ 	.word	0x00000000


	//----- nvinfo : EIATTR_MIN_STACK_SIZE
	.align		4
.L_3:
        /*0018*/ 	.byte	0x04, 0x12
        /*001a*/ 	.short	(.L_5 - .L_4)
	.align		4
.L_4:
        /*001c*/ 	.word	index@(_Z8sgemm_V3PfS_S_iii)
        /*0020*/ 	.word	0x00000000
.L_5:


//--------------------- .nv.compat                --------------------------
	.section	.nv.compat,"",@"SHT_CUDA_COMPAT_INFO"
	.align	4
        /*0000*/ 	.byte	0x02, 0x09, 0x00, 0x00, 0x02, 0x02, 0x01, 0x00, 0x02, 0x05, 0x05, 0x00, 0x03, 0x07, 0x01, 0x01
        /*0010*/ 	.byte	0x02, 0x03, 0x00, 0x00, 0x02, 0x06, 0x01, 0x00, 0x04, 0x0b, 0x08, 0x00, 0x09, 0x00, 0x00, 0x00
        /*0020*/ 	.byte	0x00, 0x00, 0x00, 0x00


//--------------------- .nv.info._Z8sgemm_V3PfS_S_iii --------------------------
	.section	.nv.info._Z8sgemm_V3PfS_S_iii,"",@"SHT_CUDA_INFO"
	.sectionflags	@""
	.align	4


	//----- nvinfo : EIATTR_CUDA_API_VERSION
	.align		4
        /*0000*/ 	.byte	0x04, 0x37
        /*0002*/ 	.short	(.L_7 - .L_6)
.L_6:
        /*0004*/ 	.word	0x00000082


	//----- nvinfo : EIATTR_KPARAM_INFO
	.align		4
.L_7:
        /*0008*/ 	.byte	0x04, 0x17
        /*000a*/ 	.short	(.L_9 - .L_8)
.L_8:
        /*000c*/ 	.word	0x00000000
        /*0010*/ 	.short	0x0005
        /*0012*/ 	.short	0x0020
        /*0014*/ 	.byte	0x00, 0xf0, 0x11, 0x00


	//----- nvinfo : EIATTR_KPARAM_INFO
	.align		4
.L_9:
        /*0018*/ 	.byte	0x04, 0x17
        /*001a*/ 	.short	(.L_11 - .L_10)
.L_10:
        /*001c*/ 	.word	0x00000000
        /*0020*/ 	.short	0x0004
        /*0022*/ 	.short	0x001c
        /*0024*/ 	.byte	0x00, 0xf0, 0x11, 0x00


	//----- nvinfo : EIATTR_KPARAM_INFO
	.align		4
.L_11:
        /*0028*/ 	.byte	0x04, 0x17
        /*002a*/ 	.short	(.L_13 - .L_12)
.L_12:
        /*002c*/ 	.word	0x00000000
        /*0030*/ 	.short	0x0003
        /*0032*/ 	.short	0x0018
        /*0034*/ 	.byte	0x00, 0xf0, 0x11, 0x00


	//----- nvinfo : EIATTR_KPARAM_INFO
	.align		4
.L_13:
        /*0038*/ 	.byte	0x04, 0x17
        /*003a*/ 	.short	(.L_15 - .L_14)
.L_14:
        /*003c*/ 	.word	0x00000000
        /*0040*/ 	.short	0x0002
        /*0042*/ 	.short	0x0010
        /*0044*/ 	.byte	0x00, 0xf5, 0x21, 0x00


	//----- nvinfo : EIATTR_KPARAM_INFO
	.align		4
.L_15:
        /*0048*/ 	.byte	0x04, 0x17
        /*004a*/ 	.short	(.L_17 - .L_16)
.L_16:
        /*004c*/ 	.word	0x00000000
        /*0050*/ 	.short	0x0001
        /*0052*/ 	.short	0x0008
        /*0054*/ 	.byte	0x00, 0xf5, 0x21, 0x00


	//----- nvinfo : EIATTR_KPARAM_INFO
	.align		4
.L_17:
        /*0058*/ 	.byte	0x04, 0x17
        /*005a*/ 	.short	(.L_19 - .L_18)
.L_18:
        /*005c*/ 	.word	0x00000000
        /*0060*/ 	.short	0x0000
        /*0062*/ 	.short	0x0000
        /*0064*/ 	.byte	0x00, 0xf5, 0x21, 0x00


	//----- nvinfo : EIATTR_SPARSE_MMA_MASK
	.align		4
.L_19:
        /*0068*/ 	.byte	0x03, 0x50
        /*006a*/ 	.short	0x0000


	//----- nvinfo : EIATTR_MAXREG_COUNT
	.align		4
        /*006c*/ 	.byte	0x03, 0x1b
        /*006e*/ 	.short	0x00ff


	//----- nvinfo : EIATTR_NUM_BARRIERS
	.align		4
        /*0070*/ 	.byte	0x02, 0x4c
        /*0072*/ 	.byte	0x01
	.zero		1


	//----- nvinfo : EIATTR_MERCURY_ISA_VERSION
	.align		4
        /*0074*/ 	.byte	0x03, 0x5f
        /*0076*/ 	.short	0x0101


	//----- nvinfo : EIATTR_VRC_CTA_INIT_COUNT
	.align		4
        /*0078*/ 	.byte	0x02, 0x4a
	.zero		1
	.zero		1


	//----- nvinfo : EIATTR_EXIT_INSTR_OFFSETS
	.align		4
        /*007c*/ 	.byte	0x04, 0x1c
        /*007e*/ 	.short	(.L_21 - .L_20)


	//   ....[0]....
.L_20:
        /*0080*/ 	.word	0x00004ed0


	//----- nvinfo : EIATTR_CBANK_PARAM_SIZE
	.align		4
.L_21:
        /*0084*/ 	.byte	0x03, 0x19
        /*0086*/ 	.short	0x0024


	//----- nvinfo : EIATTR_PARAM_CBANK
	.align		4
        /*0088*/ 	.byte	0x04, 0x0a
        /*008a*/ 	.short	(.L_23 - .L_22)
	.align		4
.L_22:
        /*008c*/ 	.word	index@(.nv.constant0._Z8sgemm_V3PfS_S_iii)
        /*0090*/ 	.short	0x0380
        /*0092*/ 	.short	0x0024


	//----- nvinfo : EIATTR_SW_WAR
	.align		4
.L_23:
        /*0094*/ 	.byte	0x04, 0x36
        /*0096*/ 	.short	(.L_25 - .L_24)
.L_24:
        /*0098*/ 	.word	0x00000008
.L_25:


//--------------------- .nv.callgraph             --------------------------
	.section	.nv.callgraph,"",@"SHT_CUDA_CALLGRAPH"
	.align	4
	.sectionentsize	8
	.align		4
        /*0000*/ 	.word	0x00000000
	.align		4
        /*0004*/ 	.word	0xffffffff
	.align		4
        /*0008*/ 	.word	0x00000000
	.align		4
        /*000c*/ 	.word	0xfffffffe
	.align		4
        /*0010*/ 	.word	0x00000000
	.align		4
        /*0014*/ 	.word	0xfffffffd
	.align		4
        /*0018*/ 	.word	0x00000000
	.align		4
        /*001c*/ 	.word	0xfffffffc


//--------------------- .text._Z8sgemm_V3PfS_S_iii --------------------------
	.section	.text._Z8sgemm_V3PfS_S_iii,"ax",@progbits
	.align	128
        .global         _Z8sgemm_V3PfS_S_iii
        .type           _Z8sgemm_V3PfS_S_iii,@function
        .size           _Z8sgemm_V3PfS_S_iii,(.L_x_3 - _Z8sgemm_V3PfS_S_iii)
        .other          _Z8sgemm_V3PfS_S_iii,@"STO_CUDA_ENTRY STV_DEFAULT"
_Z8sgemm_V3PfS_S_iii:
.text._Z8sgemm_V3PfS_S_iii:
[----:B------:R-:W-:Y:S01]  /*0000*/  LDC R1, c[0x0][0x37c] ;  /* 0x0000df00ff017b82 */ /* 0x000fe20000000800 */
[----:B------:R-:W0:Y:S01]  /*0010*/  S2R R3, SR_TID.X ;  /* 0x0000000000037919 */ /* 0x000e220000002100 */
[----:B------:R-:W0:Y:S06]  /*0020*/  LDCU UR4, c[0x0][0x360] ;  /* 0x00006c00ff0477ac */ /* 0x000e2c0008000800 */
[----:B------:R-:W1:Y:S01]  /*0030*/  LDC.64 R4, c[0x0][0x380] ;  /* 0x0000e000ff047b82 */ /* 0x000e620000000a00 */
[----:B------:R-:W0:Y:S01]  /*0040*/  S2R R0, SR_TID.Y ;  /* 0x0000000000007919 */ /* 0x000e220000002200 */
[----:B------:R-:W2:Y:S01]  /*0050*/  LDCU UR7, c[0x0][0x3a0] ;  /* 0x00007400ff0777ac */ /* 0x000ea20008000800 */
[----:B------:R-:W3:Y:S01]  /*0060*/  S2R R9, SR_CTAID.Y ;  /* 0x0000000000097919 */ /* 0x000ee20000002600 */
[----:B------:R-:W4:Y:S04]  /*0070*/  LDCU UR5, c[0x0][0x39c] ;  /* 0x00007380ff0577ac */ /* 0x000f280008000800 */
[----:B------:R-:W5:Y:S01]  /*0080*/  LDC.64 R6, c[0x0][0x388] ;  /* 0x0000e200ff067b82 */ /* 0x000f620000000a00 */
[----:B------:R-:W2:Y:S01]  /*0090*/  S2R R24, SR_CTAID.X ;  /* 0x0000000000187919 */ /* 0x000ea20000002500 */
[----:B------:R-:W1:Y:S01]  /*00a0*/  LDCU.64 UR12, c[0x0][0x358] ;  /* 0x00006b00ff0c77ac */ /* 0x000e620008000a00 */
[----:B----4-:R-:W-:Y:S01]  /*00b0*/  MOV R79, UR5 ;  /* 0x00000005004f7c02 */ /* 0x010fe20008000f00 */
[----:B0-----:R-:W-:-:S05]  /*00c0*/  IMAD R2, R0, UR4, R3 ;  /* 0x0000000400027c24 */ /* 0x001fca000f8e0203 */
[--C-:B------:R-:W-:Y:S02]  /*00d0*/  SHF.R.U32.HI R8, RZ, 0x1, R2.reuse ;  /* 0x00000001ff087819 */ /* 0x100fe40000011602 */
[----:B------:R-:W-:Y:S02]  /*00e0*/  SHF.L.U32 R25, R2, 0x2, RZ ;  /* 0x0000000202197819 */ /* 0x000fe400000006ff */
[----:B---3--:R-:W-:Y:S02]  /*00f0*/  LEA R9, R9, R8, 0x7 ;  /* 0x0000000809097211 */ /* 0x008fe400078e38ff */
[----:B------:R-:W-:Y:S02]  /*0100*/  LOP3.LUT R74, R25, 0x4, RZ, 0xc0, !PT ;  /* 0x00000004194a7812 */ /* 0x000fe400078ec0ff */
[----:B--2---:R-:W-:Y:S02]  /*0110*/  SHF.L.U32 R24, R24, 0x7, RZ ;  /* 0x0000000718187819 */ /* 0x004fe400000006ff */
[----:B------:R-:W-:Y:S01]  /*0120*/  SHF.R.U32.HI R26, RZ, 0x5, R2 ;  /* 0x00000005ff1a7819 */ /* 0x000fe20000011602 */
[----:B------:R-:W-:Y:S01]  /*0130*/  IMAD R74, R9, UR7, R74 ;  /* 0x00000007094a7c24 */ /* 0x000fe2000f8e024a */
[----:B------:R-:W-:-:S03]  /*0140*/  LOP3.LUT R9, R24, 0x7c, R25, 0xf8, !PT ;  /* 0x0000007c18097812 */ /* 0x000fc600078ef819 */
[----:B-1----:R-:W-:-:S04]  /*0150*/  IMAD.WIDE R4, R74, 0x4, R4 ;  /* 0x000000044a047825 */ /* 0x002fc800078e0204 */
[----:B------:R-:W-:Y:S01]  /*0160*/  IMAD R9, R26, R79, R9 ;  /* 0x0000004f1a097224 */ /* 0x000fe200078e0209 */
[----:B------:R0:W2:Y:S03]  /*0170*/  LDG.E.128.CONSTANT R12, desc[UR12][R4.64] ;  /* 0x0000000c040c7981 */ /* 0x0000a6000c1e9d00 */
[----:B-----5:R-:W-:-:S05]  /*0180*/  IMAD.WIDE R6, R9, 0x4, R6 ;  /* 0x0000000409067825 */ /* 0x020fca00078e0206 */
[----:B------:R1:W3:Y:S01]  /*0190*/  LDG.E.128.CONSTANT R16, desc[UR12][R6.64] ;  /* 0x0000000c06107981 */ /* 0x0002e2000c1e9d00 */
[----:B------:R-:W4:Y:S01]  /*01a0*/  S2UR UR6, SR_CgaCtaId ;  /* 0x00000000000679c3 */ /* 0x000f220000008800 */
[----:B------:R-:W-:Y:S01]  /*01b0*/  UMOV UR4, 0x400 ;  /* 0x0000040000047882 */ /* 0x000fe20000000000 */
[C---:B------:R-:W-:Y:S01]  /*01c0*/  SHF.L.U32 R9, R2.reuse, 0xb, RZ ;  /* 0x0000000b02097819 */ /* 0x040fe200000006ff */
[----:B------:R-:W-:Y:S01]  /*01d0*/  UISETP.GE.AND UP0, UPT, UR7, 0x9, UPT ;  /* 0x000000090700788c */ /* 0x000fe2000bf06270 */
[----:B------:R-:W-:Y:S01]  /*01e0*/  SHF.L.U32 R2, R2, 0x4, RZ ;  /* 0x0000000402027819 */ /* 0x000fe200000006ff */
[----:B------:R-:W-:Y:S01]  /*01f0*/  HFMA2 R86, -RZ, RZ, 0, 0 ;  /* 0x00000000ff567431 */ /* 0x000fe200000001ff */
[----:B------:R-:W-:Y:S01]  /*0200*/  LOP3.LUT R9, R9, 0x800, RZ, 0xc0, !PT ;  /* 0x0000080009097812 */ /* 0x000fe200078ec0ff */
[----:B------:R-:W-:Y:S01]  /*0210*/  HFMA2 R75, -RZ, RZ, 0, 0 ;  /* 0x00000000ff4b7431 */ /* 0x000fe200000001ff */
[----:B0-----:R-:W-:Y:S02]  /*0220*/  LOP3.LUT R5, R2, 0x1f0, RZ, 0xc0, !PT ;  /* 0x000001f002057812 */ /* 0x001fe400078ec0ff */
[----:B------:R-:W-:-:S02]  /*0230*/  CS2R R82, SRZ ;  /* 0x0000000000527805 */ /* 0x000fc4000001ff00 */
[----:B------:R-:W-:Y:S02]  /*0240*/  CS2R R80, SRZ ;  /* 0x0000000000507805 */ /* 0x000fe4000001ff00 */
[----:B------:R-:W-:Y:S02]  /*0250*/  CS2R R84, SRZ ;  /* 0x0000000000547805 */ /* 0x000fe4000001ff00 */
[----:B------:R-:W-:Y:S02]  /*0260*/  MOV R77, RZ ;  /* 0x000000ff004d7202 */ /* 0x000fe40000000f00 */
[----:B------:R-:W-:Y:S02]  /*0270*/  CS2R R72, SRZ ;  /* 0x0000000000487805 */ /* 0x000fe4000001ff00 */
[----:B------:R-:W-:Y:S02]  /*0280*/  CS2R R70, SRZ ;  /* 0x0000000000467805 */ /* 0x000fe4000001ff00 */
[----:B------:R-:W-:-:S02]  /*0290*/  CS2R R68, SRZ ;  /* 0x0000000000447805 */ /* 0x000fc4000001ff00 */
[----:B------:R-:W-:Y:S02]  /*02a0*/  CS2R R66, SRZ ;  /* 0x0000000000427805 */ /* 0x000fe4000001ff00 */
[----:B------:R-:W-:Y:S02]  /*02b0*/  CS2R R64, SRZ ;  /* 0x0000000000407805 */ /* 0x000fe4000001ff00 */
[----:B------:R-:W-:Y:S02]  /*02c0*/  CS2R R60, SRZ ;  /* 0x00000000003c7805 */ /* 0x000fe4000001ff00 */
[----:B------:R-:W-:Y:S02]  /*02d0*/  CS2R R56, SRZ ;  /* 0x0000000000387805 */ /* 0x000fe4000001ff00 */
[----:B------:R-:W-:Y:S02]  /*02e0*/  CS2R R62, SRZ ;  /* 0x00000000003e7805 */ /* 0x000fe4000001ff00 */
[----:B------:R-:W-:-:S02]  /*02f0*/  CS2R R58, SRZ ;  /* 0x00000000003a7805 */ /* 0x000fc4000001ff00 */
[----:B------:R-:W-:Y:S02]  /*0300*/  CS2R R22, SRZ ;  /* 0x0000000000167805 */ /* 0x000fe4000001ff00 */
[----:B------:R-:W-:Y:S01]  /*0310*/  CS2R R48, SRZ ;  /* 0x0000000000307805 */ /* 0x000fe2000001ff00 */
[----:B----4-:R-:W-:Y:S01]  /*0320*/  ULEA UR5, UR6, UR4, 0x18 ;  /* 0x0000000406057291 */ /* 0x010fe2000f8ec0ff */
[----:B------:R-:W-:Y:S01]  /*0330*/  CS2R R54, SRZ ;  /* 0x0000000000367805 */ /* 0x000fe2000001ff00 */
[----:B------:R-:W-:Y:S01]  /*0340*/  UIADD3 UR4, UPT, UPT, UR4, 0x2000, URZ ;  /* 0x0000200004047890 */ /* 0x000fe2000fffe0ff */
[----:B------:R-:W-:Y:S02]  /*0350*/  CS2R R50, SRZ ;  /* 0x0000000000327805 */ /* 0x000fe4000001ff00 */
[----:B------:R-:W-:Y:S02]  /*0360*/  CS2R R52, SRZ ;  /* 0x0000000000347805 */ /* 0x000fe4000001ff00 */
[----:B------:R-:W-:Y:S01]  /*0370*/  CS2R R46, SRZ ;  /* 0x00000000002e7805 */ /* 0x000fe2000001ff00 */
[----:B------:R-:W-:Y:S01]  /*0380*/  ULEA UR6, UR6, UR4, 0x18 ;  /* 0x0000000406067291 */ /* 0x000fe2000f8ec0ff */
[----:B------:R-:W-:-:S02]  /*0390*/  IADD3 R9, PT, PT, R9, UR5, RZ ;  /* 0x0000000509097c10 */ /* 0x000fc4000fffe0ff */
[----:B------:R-:W-:Y:S02]  /*03a0*/  CS2R R42, SRZ ;  /* 0x00000000002a7805 */ /* 0x000fe4000001ff00 */
[----:B------:R-:W-:Y:S02]  /*03b0*/  CS2R R44, SRZ ;  /* 0x00000000002c7805 */ /* 0x000fe4000001ff00 */
[----:B------:R-:W-:Y:S02]  /*03c0*/  CS2R R20, SRZ ;  /* 0x0000000000147805 */ /* 0x000fe4000001ff00 */
[----:B------:R-:W-:Y:S02]  /*03d0*/  LEA R9, R8, R9, 0x2 ;  /* 0x0000000908097211 */ /* 0x000fe400078e10ff */
[----:B------:R-:W-:Y:S02]  /*03e0*/  CS2R R40, SRZ ;  /* 0x0000000000287805 */ /* 0x000fe4000001ff00 */
[----:B------:R-:W-:-:S02]  /*03f0*/  LEA R2, R26, UR6, 0x9 ;  /* 0x000000061a027c11 */ /* 0x000fc4000f8e48ff */
[----:B------:R-:W-:Y:S02]  /*0400*/  CS2R R10, SRZ ;  /* 0x00000000000a7805 */ /* 0x000fe4000001ff00 */
[----:B-1----:R-:W-:Y:S02]  /*0410*/  CS2R R6, SRZ ;  /* 0x0000000000067805 */ /* 0x002fe4000001ff00 */
[----:B------:R-:W-:Y:S02]  /*0420*/  IADD3 R2, PT, PT, R2, R5, RZ ;  /* 0x0000000502027210 */ /* 0x000fe40007ffe0ff */
[----:B------:R-:W-:Y:S01]  /*0430*/  CS2R R4, SRZ ;  /* 0x0000000000047805 */ /* 0x000fe2000001ff00 */
[----:B--2---:R-:W-:Y:S04]  /*0440*/  STS [R9], R12 ;  /* 0x0000000c09007388 */ /* 0x004fe80000000800 */
[----:B------:R0:W-:Y:S04]  /*0450*/  STS [R9+0x200], R13 ;  /* 0x0002000d09007388 */ /* 0x0001e80000000800 */
[----:B------:R-:W-:Y:S04]  /*0460*/  STS [R9+0x400], R14 ;  /* 0x0004000e09007388 */ /* 0x000fe80000000800 */
[----:B------:R1:W-:Y:S01]  /*0470*/  STS [R9+0x600], R15 ;  /* 0x0006000f09007388 */ /* 0x0003e20000000800 */
[----:B0-----:R-:W-:-:S03]  /*0480*/  CS2R R12, SRZ ;  /* 0x00000000000c7805 */ /* 0x001fc6000001ff00 */
[----:B---3--:R0:W-:Y:S01]  /*0490*/  STS.128 [R2], R16 ;  /* 0x0000001002007388 */ /* 0x0081e20000000c00 */
[----:B-1----:R-:W-:Y:S02]  /*04a0*/  CS2R R8, SRZ ;  /* 0x0000000000087805 */ /* 0x002fe4000001ff00 */
[----:B------:R-:W-:Y:S02]  /*04b0*/  CS2R R14, SRZ ;  /* 0x00000000000e7805 */ /* 0x000fe4000001ff00 */
[----:B0-----:R-:W-:Y:S02]  /*04c0*/  CS2R R16, SRZ ;  /* 0x0000000000107805 */ /* 0x001fe4000001ff00 */
[----:B------:R-:W-:Y:S02]  /*04d0*/  CS2R R18, SRZ ;  /* 0x0000000000127805 */ /* 0x000fe4000001ff00 */
[----:B------:R-:W-:Y:S01]  /*04e0*/  MOV R2, RZ ;  /* 0x000000ff00027202 */ /* 0x000fe20000000f00 */
[----:B------:R-:W-:Y:S06]  /*04f0*/  BAR.SYNC.DEFER_BLOCKING 0x0 ;  /* 0x0000000000007b1d */ /* 0x000fec0000010000 */
[----:B------:R-:W-:Y:S05]  /*0500*/  BRA.U !UP0, `(.L_x_0) ;  /* 0x0000002508607547 */ /* 0x000fea000b800000 */
[----:B------:R-:W-:Y:S01]  /*0510*/  IADD3 R26, PT, PT, R26, 0x8, RZ ;  /* 0x000000081a1a7810 */ /* 0x000fe20007ffe0ff */
[----:B------:R-:W-:Y:S01]  /*0520*/  UIADD3 UR4, UPT, UPT, UR7, 0x7, URZ ;  /* 0x0000000707047890 */ /* 0x000fe2000fffe0ff */
[----:B------:R-:W-:Y:S02]  /*0530*/  LOP3.LUT R25, R25, 0x7c, RZ, 0xc0, !PT ;  /* 0x0000007c19197812 */ /* 0x000fe400078ec0ff */
[----:B------:R-:W-:Y:S01]  /*0540*/  IADD3 R74, PT, PT, R74, 0x8, RZ ;  /* 0x000000084a4a7810 */ /* 0x000fe20007ffe0ff */
[----:B------:R-:W-:Y:S01]  /*0550*/  IMAD R26, R26, R79, R24 ;  /* 0x0000004f1a1a7224 */ /* 0x000fe200078e0218 */
[----:B------:R-:W-:Y:S01]  /*0560*/  USHF.R.U32.HI UR4, URZ, 0x3, UR4 ;  /* 0x00000003ff047899 */ /* 0x000fe20008011604 */
[----:B------:R-:W-:-:S03]  /*0570*/  MOV R82, RZ ;  /* 0x000000ff00527202 */ /* 0x000fc60000000f00 */
[----:B------:R-:W-:Y:S01]  /*0580*/  IADD3 R76, PT, PT, R25, R26, RZ ;  /* 0x0000001a194c7210 */ /* 0x000fe20007ffe0ff */
[----:B------:R-:W-:-:S03]  /*0590*/  UIADD3 UR7, UPT, UPT, -UR4, URZ, URZ ;  /* 0x000000ff04077290 */ /* 0x000fc6000fffe1ff */
[----:B------:R-:W-:-:S09]  /*05a0*/  UMOV UR4, URZ ;  /* 0x000000ff00047c82 */ /* 0x000fd20008000000 */
.L_x_1:
[----:B------:R-:W0:Y:S01]  /*05b0*/  S2UR UR11, SR_CgaCtaId ;  /* 0x00000000000b79c3 */ /* 0x000e220000008800 */
[----:B------:R-:W1:Y:S01]  /*05c0*/  S2R R3, SR_TID.X ;  /* 0x0000000000037919 */ /* 0x000e620000002100 */
[----:B------:R-:W-:Y:S01]  /*05d0*/  UIADD3 UR4, UPT, UPT, UR4, 0x1, URZ ;  /* 0x0000000104047890 */ /* 0x000fe2000fffe0ff */
[----:B------:R-:W-:Y:S01]  /*05e0*/  UMOV UR10, 0x400 ;  /* 0x00000400000a7882 */ /* 0x000fe20000000000 */
[----:B------:R-:W2:Y:S02]  /*05f0*/  S2R R0, SR_TID.Y ;  /* 0x0000000000007919 */ /* 0x000ea40000002200 */
[----:B------:R-:W-:Y:S02]  /*0600*/  USHF.L.U32 UR5, UR4, 0xc, URZ ;  /* 0x0000000c04057899 */ /* 0x000fe400080006ff */
[----:B------:R-:W-:Y:S02]  /*0610*/  UIADD3 UR6, UPT, UPT, UR10, 0x2000, URZ ;  /* 0x000020000a067890 */ /* 0x000fe4000fffe0ff */
[----:B------:R-:W-:-:S04]  /*0620*/  ULOP3.LUT UR8, UR5, 0x1000, URZ, 0xc0, !UPT ;  /* 0x0000100005087892 */ /* 0x000fc8000f8ec0ff */
[----:B------:R-:W-:Y:S02]  /*0630*/  ULOP3.LUT UR9, UR8, 0x1000, URZ, 0x3c, !UPT ;  /* 0x0000100008097892 */ /* 0x000fe4000f8e3cff */
[----:B0-----:R-:W-:Y:S02]  /*0640*/  ULEA UR6, UR11, UR6, 0x18 ;  /* 0x000000060b067291 */ /* 0x001fe4000f8ec0ff */
[----:B------:R-:W-:Y:S02]  /*0650*/  ULEA UR5, UR11, UR10, 0x18 ;  /* 0x0000000a0b057291 */ /* 0x000fe4000f8ec0ff */
[----:B------:R-:W-:Y:S02]  /*0660*/  UIADD3 UR10, UPT, UPT, UR6, UR9, URZ ;  /* 0x00000009060a7290 */ /* 0x000fe4000fffe0ff */
[----:B------:R-:W-:-:S04]  /*0670*/  UIADD3 UR9, UPT, UPT, UR5, UR9, URZ ;  /* 0x0000000905097290 */ /* 0x000fc8000fffe0ff */
[----:B-1----:R-:W-:Y:S02]  /*0680*/  LEA R79, R3, UR10, 0x4 ;  /* 0x0000000a034f7c11 */ /* 0x002fe4000f8e20ff */
[----:B--2---:R-:W-:-:S03]  /*0690*/  LEA R78, R0, UR9, 0x4 ;  /* 0x00000009004e7c11 */ /* 0x004fc6000f8e20ff */
[----:B------:R-:W-:Y:S04]  /*06a0*/  LDS.128 R24, [R79] ;  /* 0x000000004f187984 */ /* 0x000fe80000000c00 */
[----:B------:R-:W0:Y:S04]  /*06b0*/  LDS.128 R28, [R78] ;  /* 0x000000004e1c7984 */ /* 0x000e280000000c00 */
[----:B------:R-:W1:Y:S04]  /*06c0*/  LDS.128 R32, [R79+0x100] ;  /* 0x000100004f207984 */ /* 0x000e680000000c00 */
[----:B------:R-:W2:Y:S01]  /*06d0*/  LDS.128 R36, [R78+0x100] ;  /* 0x000100004e247984 */ /* 0x000ea20000000c00 */
[-C--:B0-----:R-:W-:Y:S01]  /*06e0*/  FFMA R89, R24, R28.reuse, R11 ;  /* 0x0000001c18597223 */ /* 0x081fe2000000000b */
[-C--:B------:R-:W-:Y:S01]  /*06f0*/  FFMA R87, R26, R28.reuse, R9 ;  /* 0x0000001c1a577223 */ /* 0x080fe20000000009 */
[-C--:B------:R-:W-:Y:S01]  /*0700*/  FFMA R90, R25, R28.reuse, R6 ;  /* 0x0000001c195a7223 */ /* 0x080fe20000000006 */
[-C--:B------:R-:W-:Y:S01]  /*0710*/  FFMA R88, R27, R28.reuse, R4 ;  /* 0x0000001c1b587223 */ /* 0x080fe20000000004 */
[-C--:B-1----:R-:W-:Y:S01]  /*0720*/  FFMA R11, R32, R28.reuse, R7 ;  /* 0x0000001c200b7223 */ /* 0x082fe20000000007 */
[-C--:B------:R-:W-:Y:S01]  /*0730*/  FFMA R2, R33, R28.reuse, R2 ;  /* 0x0000001c21027223 */ /* 0x080fe20000000002 */
[-C--:B------:R-:W-:Y:S01]  /*0740*/  FFMA R9, R34, R28.reuse, R5 ;  /* 0x0000001c22097223 */ /* 0x080fe20000000005 */
[-C--:B------:R-:W-:Y:S01]  /*0750*/  FFMA R100, R27, R29.reuse, R10 ;  /* 0x0000001d1b647223 */ /* 0x080fe2000000000a */
[-C--:B------:R-:W-:Y:S01]  /*0760*/  FFMA R98, R33, R29.reuse, R8 ;  /* 0x0000001d21627223 */ /* 0x080fe20000000008 */
[----:B------:R-:W-:Y:S01]  /*0770*/  FFMA R28, R35, R28, R14 ;  /* 0x0000001c231c7223 */ /* 0x000fe2000000000e */
[-C--:B------:R-:W-:Y:S01]  /*0780*/  FFMA R101, R24, R29.reuse, R19 ;  /* 0x0000001d18657223 */ /* 0x080fe20000000013 */
[-C--:B------:R-:W-:Y:S01]  /*0790*/  FFMA R102, R25, R29.reuse, R12 ;  /* 0x0000001d19667223 */ /* 0x080fe2000000000c */
[-C--:B------:R-:W-:Y:S01]  /*07a0*/  FFMA R99, R26, R29.reuse, R17 ;  /* 0x0000001d1a637223 */ /* 0x080fe20000000011 */
[-C--:B------:R-:W-:Y:S01]  /*07b0*/  FFMA R97, R32, R29.reuse, R15 ;  /* 0x0000001d20617223 */ /* 0x080fe2000000000f */
[-C--:B------:R-:W-:Y:S01]  /*07c0*/  FFMA R95, R34, R29.reuse, R13 ;  /* 0x0000001d225f7223 */ /* 0x080fe2000000000d */
[----:B------:R-:W-:Y:S01]  /*07d0*/  FFMA R96, R35, R29, R40 ;  /* 0x0000001d23607223 */ /* 0x000fe20000000028 */
[-C--:B------:R-:W-:Y:S01]  /*07e0*/  FFMA R93, R26, R30.reuse, R43 ;  /* 0x0000001e1a5d7223 */ /* 0x080fe2000000002b */
[-C--:B------:R-:W-:Y:S01]  /*07f0*/  FFMA R92, R27, R30.reuse, R18 ;  /* 0x0000001e1b5c7223 */ /* 0x080fe20000000012 */
[----:B------:R-:W-:Y:S01]  /*0800*/  FFMA R8, R33, R30, R16 ;  /* 0x0000001e21087223 */ /* 0x000fe20000000010 */
[-C--:B--2---:R-:W-:Y:S01]  /*0810*/  FFMA R59, R24, R36.reuse, R59 ;  /* 0x00000024183b7223 */ /* 0x084fe2000000003b */
[-C--:B------:R-:W-:Y:S01]  /*0820*/  FFMA R52, R25, R36.reuse, R52 ;  /* 0x0000002419347223 */ /* 0x080fe20000000034 */
        /* <DEDUP_REMOVED lines=11> */
[-C--:B------:R-:W-:Y:S01]  /*08e0*/  FFMA R70, R33, R38.reuse, R70 ;  /* 0x0000002621467223 */ /* 0x080fe20000000046 */
[-C--:B------:R-:W-:Y:S01]  /*08f0*/  FFMA R75, R34, R38.reuse, R75 ;  /* 0x00000026224b7223 */ /* 0x080fe2000000004b */
[----:B------:R-:W-:Y:S01]  /*0900*/  FFMA R72, R35, R38, R72 ;  /* 0x0000002623487223 */ /* 0x000fe20000000048 */
[CC--:B------:R-:W-:Y:S01]  /*0910*/  FFMA R45, R24.reuse, R30.reuse, R45 ;  /* 0x0000001e182d7223 */ /* 0x0c0fe2000000002d */
[CC--:B------:R-:W-:Y:S01]  /*0920*/  FFMA R94, R25.reuse, R30.reuse, R20 ;  /* 0x0000001e195e7223 */ /* 0x0c0fe20000000014 */
[-C--:B------:R-:W-:Y:S01]  /*0930*/  FFMA R53, R24, R31.reuse, R53 ;  /* 0x0000001f18357223 */ /* 0x080fe20000000035 */
[-C--:B------:R-:W-:Y:S01]  /*0940*/  FFMA R44, R25, R31.reuse, R44 ;  /* 0x0000001f192c7223 */ /* 0x080fe2000000002c */
[-C--:B------:R-:W-:Y:S01]  /*0950*/  FFMA R43, R26, R31.reuse, R51 ;  /* 0x0000001f1a2b7223 */ /* 0x080fe20000000033 */
[----:B------:R-:W-:Y:S01]  /*0960*/  FFMA R42, R27, R31, R42 ;  /* 0x0000001f1b2a7223 */ /* 0x000fe2000000002a */
[-C--:B------:R-:W-:Y:S01]  /*0970*/  FFMA R67, R24, R37.reuse, R67 ;  /* 0x0000002518437223 */ /* 0x080fe20000000043 */
[-C--:B------:R-:W-:Y:S01]  /*0980*/  FFMA R60, R25, R37.reuse, R60 ;  /* 0x00000025193c7223 */ /* 0x080fe2000000003c */
[-C--:B------:R-:W-:Y:S01]  /*0990*/  FFMA R65, R26, R37.reuse, R65 ;  /* 0x000000251a417223 */ /* 0x080fe20000000041 */
[----:B------:R-:W-:Y:S01]  /*09a0*/  FFMA R58, R27, R37, R58 ;  /* 0x000000251b3a7223 */ /* 0x000fe2000000003a */
[-C--:B------:R-:W-:Y:S01]  /*09b0*/  FFMA R77, R24, R39.reuse, R77 ;  /* 0x00000027184d7223 */ /* 0x080fe2000000004d */
[-C--:B------:R-:W-:Y:S01]  /*09c0*/  FFMA R38, R25, R39.reuse, R84 ;  /* 0x0000002719267223 */ /* 0x080fe20000000054 */
[----:B------:R-:W-:Y:S01]  /*09d0*/  LDS.128 R16, [R79+0x200] ;  /* 0x000200004f107984 */ /* 0x000fe20000000c00 */
[-C--:B------:R-:W-:Y:S01]  /*09e0*/  FFMA R29, R26, R39.reuse, R83 ;  /* 0x000000271a1d7223 */ /* 0x080fe20000000053 */
[----:B------:R-:W-:Y:S01]  /*09f0*/  FFMA R36, R27, R39, R86 ;  /* 0x000000271b247223 */ /* 0x000fe20000000056 */
[-C--:B------:R-:W-:Y:S01]  /*0a00*/  FFMA R91, R32, R30.reuse, R41 ;  /* 0x0000001e205b7223 */ /* 0x080fe20000000029 */
[----:B------:R-:W0:Y:S01]  /*0a10*/  LDS.128 R4, [R78+0x200] ;  /* 0x000200004e047984 */ /* 0x000e220000000c00 */
[-C--:B------:R-:W-:Y:S01]  /*0a20*/  FFMA R21, R34, R30.reuse, R21 ;  /* 0x0000001e22157223 */ /* 0x080fe20000000015 */
[-C--:B------:R-:W-:Y:S01]  /*0a30*/  FFMA R22, R33, R31.reuse, R22 ;  /* 0x0000001f21167223 */ /* 0x080fe20000000016 */
[C---:B------:R-:W-:Y:S01]  /*0a40*/  FFMA R46, R35.reuse, R30, R46 ;  /* 0x0000001e232e7223 */ /* 0x040fe2000000002e */
[----:B------:R-:W1:Y:S01]  /*0a50*/  LDS.128 R12, [R79+0x300] ;  /* 0x000300004f0c7984 */ /* 0x000e620000000c00 */
[-C--:B------:R-:W-:Y:S01]  /*0a60*/  FFMA R41, R32, R31.reuse, R49 ;  /* 0x0000001f20297223 */ /* 0x080fe20000000031 */
[-C--:B------:R-:W-:Y:S01]  /*0a70*/  FFMA R47, R34, R31.reuse, R47 ;  /* 0x0000001f222f7223 */ /* 0x080fe2000000002f */
[----:B------:R-:W-:Y:S01]  /*0a80*/  FFMA R54, R35, R31, R54 ;  /* 0x0000001f23367223 */ /* 0x000fe20000000036 */
[----:B------:R-:W2:Y:S01]  /*0a90*/  LDS.128 R24, [R78+0x300] ;  /* 0x000300004e187984 */ /* 0x000ea20000000c00 */
        /* <DEDUP_REMOVED lines=8> */
[-C--:B0-----:R-:W-:Y:S01]  /*0b20*/  FFMA R51, R16, R4.reuse, R89 ;  /* 0x0000000410337223 */ /* 0x081fe20000000059 */
[-C--:B------:R-:W-:Y:S01]  /*0b30*/  FFMA R48, R17, R4.reuse, R90 ;  /* 0x0000000411307223 */ /* 0x080fe2000000005a */
[-C--:B------:R-:W-:Y:S01]  /*0b40*/  FFMA R49, R18, R4.reuse, R87 ;  /* 0x0000000412317223 */ /* 0x080fe20000000057 */
[-C--:B------:R-:W-:Y:S01]  /*0b50*/  FFMA R34, R19, R4.reuse, R88 ;  /* 0x0000000413227223 */ /* 0x080fe20000000058 */
[-C--:B-1----:R-:W-:Y:S01]  /*0b60*/  FFMA R32, R15, R4.reuse, R28 ;  /* 0x000000040f207223 */ /* 0x082fe2000000001c */
        /* <DEDUP_REMOVED lines=25> */
[CC--:B------:R-:W-:Y:S01]  /*0d00*/  FFMA R47, R14.reuse, R7.reuse, R47 ;  /* 0x000000070e2f7223 */ /* 0x0c0fe2000000002f */
[----:B------:R-:W-:Y:S01]  /*0d10*/  FFMA R54, R15, R7, R54 ;  /* 0x000000070f367223 */ /* 0x000fe20000000036 */
[-C--:B--2---:R-:W-:Y:S01]  /*0d20*/  FFMA R84, R13, R24.reuse, R10 ;  /* 0x000000180d547223 */ /* 0x084fe2000000000a */
[-C--:B------:R-:W-:Y:S01]  /*0d30*/  FFMA R83, R14, R24.reuse, R23 ;  /* 0x000000180e537223 */ /* 0x080fe20000000017 */
[----:B------:R-:W-:Y:S01]  /*0d40*/  LDS.128 R4, [R78+0x400] ;  /* 0x000400004e047984 */ /* 0x000fe20000000c00 */
[-C--:B------:R-:W-:Y:S01]  /*0d50*/  FFMA R59, R16, R24.reuse, R59 ;  /* 0x00000018103b7223 */ /* 0x080fe2000000003b */
[-C--:B------:R-:W-:Y:S01]  /*0d60*/  FFMA R52, R17, R24.reuse, R52 ;  /* 0x0000001811347223 */ /* 0x080fe20000000034 */
[-C--:B------:R-:W-:Y:S01]  /*0d70*/  FFMA R57, R18, R24.reuse, R57 ;  /* 0x0000001812397223 */ /* 0x080fe20000000039 */
[----:B------:R-:W0:Y:S01]  /*0d80*/  LDS.128 R20, [R79+0x400] ;  /* 0x000400004f147984 */ /* 0x000e220000000c00 */
[----:B------:R-:W-:Y:S01]  /*0d90*/  FFMA R86, R19, R24, R50 ;  /* 0x0000001813567223 */ /* 0x000fe20000000032 */
[-C--:B------:R-:W-:Y:S01]  /*0da0*/  FFMA R67, R16, R25.reuse, R67 ;  /* 0x0000001910437223 */ /* 0x080fe20000000043 */
[-C--:B------:R-:W-:Y:S01]  /*0db0*/  FFMA R60, R17, R25.reuse, R60 ;  /* 0x00000019113c7223 */ /* 0x080fe2000000003c */
[----:B------:R-:W1:Y:S01]  /*0dc0*/  LDS.128 R8, [R79+0x500] ;  /* 0x000500004f087984 */ /* 0x000e620000000c00 */
        /* <DEDUP_REMOVED lines=10> */
[CC--:B------:R-:W-:Y:S01]  /*0e70*/  FFMA R55, R12.reuse, R24.reuse, R55 ;  /* 0x000000180c377223 */ /* 0x0c0fe20000000037 */
[----:B------:R-:W2:Y:S01]  /*0e80*/  LDS.128 R16, [R78+0x500] ;  /* 0x000500004e107984 */ /* 0x000ea20000000c00 */
        /* <DEDUP_REMOVED lines=12> */
[----:B------:R-:W-:-:S02]  /*0f50*/  FFMA R82, R15, R27, R82 ;  /* 0x0000001b0f527223 */ /* 0x000fc40000000052 */
[----:B------:R-:W-:Y:S04]  /*0f60*/  LDS.128 R24, [R79+0x600] ;  /* 0x000600004f187984 */ /* 0x000fe80000000c00 */
[----:B------:R-:W-:Y:S01]  /*0f70*/  LDS.128 R12, [R79+0x700] ;  /* 0x000700004f0c7984 */ /* 0x000fe20000000c00 */
        /* <DEDUP_REMOVED lines=32> */
[-C--:B--2---:R-:W-:Y:S01]  /*1180*/  FFMA R59, R20, R16.reuse, R59 ;  /* 0x00000010143b7223 */ /* 0x084fe2000000003b */
[----:B------:R-:W0:Y:S01]  /*1190*/  LDS.128 R4, [R78+0x600] ;  /* 0x000600004e047984 */ /* 0x000e220000000c00 */
        /* <DEDUP_REMOVED lines=16> */
[----:B------:R-:W1:Y:S01]  /*12a0*/  LDS.128 R20, [R78+0x700] ;  /* 0x000700004e147984 */ /* 0x000e620000000c00 */
        /* <DEDUP_REMOVED lines=16> */
[----:B------:R-:W2:Y:S01]  /*13b0*/  LDS.128 R16, [R79+0x900] ;  /* 0x000900004f107984 */ /* 0x000ea20000000c00 */
[-C--:B0-----:R-:W-:Y:S01]  /*13c0*/  FFMA R51, R24, R4.reuse, R51 ;  /* 0x0000000418337223 */ /* 0x081fe20000000033 */
        /* <DEDUP_REMOVED lines=31> */
[-C--:B-1----:R-:W-:Y:S01]  /*15c0*/  FFMA R59, R24, R20.reuse, R59 ;  /* 0x00000014183b7223 */ /* 0x082fe2000000003b */
[----:B------:R-:W0:Y:S01]  /*15d0*/  LDS.128 R4, [R79+0x800] ;  /* 0x000800004f047984 */ /* 0x000e220000000c00 */
        /* <DEDUP_REMOVED lines=32> */
[----:B------:R-:W1:Y:S01]  /*17e0*/  LDS.128 R20, [R78+0x900] ;  /* 0x000900004e147984 */ /* 0x000e620000000c00 */
[-C--:B------:R-:W-:Y:S01]  /*17f0*/  FFMA R2, R17, R8.reuse, R2 ;  /* 0x0000000811027223 */ /* 0x080fe20000000002 */
[-C--:B------:R-:W-:Y:S01]  /*1800*/  FFMA R33, R18, R8.reuse, R33 ;  /* 0x0000000812217223 */ /* 0x080fe20000000021 */
[-C--:B------:R-:W-:Y:S01]  /*1810*/  FFMA R32, R19, R8.reuse, R32 ;  /* 0x0000000813207223 */ /* 0x080fe20000000020 */
[-C--:B------:R-:W-:Y:S01]  /*1820*/  FFMA R97, R16, R9.reuse, R97 ;  /* 0x0000000910617223 */ /* 0x080fe20000000061 */
[-C--:B------:R-:W-:Y:S01]  /*1830*/  FFMA R98, R17, R9.reuse, R98 ;  /* 0x0000000911627223 */ /* 0x080fe20000000062 */
[-C--:B------:R-:W-:Y:S01]  /*1840*/  FFMA R95, R18, R9.reuse, R95 ;  /* 0x00000009125f7223 */ /* 0x080fe2000000005f */
[-C--:B0-----:R-:W-:Y:S01]  /*1850*/  FFMA R51, R4, R8.reuse, R51 ;  /* 0x0000000804337223 */ /* 0x081fe20000000033 */
[-C--:B------:R-:W-:Y:S01]  /*1860*/  FFMA R48, R5, R8.reuse, R48 ;  /* 0x0000000805307223 */ /* 0x080fe20000000030 */
[-C--:B------:R-:W-:Y:S01]  /*1870*/  FFMA R49, R6, R8.reuse, R49 ;  /* 0x0000000806317223 */ /* 0x080fe20000000031 */
[----:B------:R-:W-:Y:S01]  /*1880*/  FFMA R34, R7, R8, R34 ;  /* 0x0000000807227223 */ /* 0x000fe20000000022 */
[-C--:B------:R-:W-:Y:S01]  /*1890*/  FFMA R101, R4, R9.reuse, R101 ;  /* 0x0000000904657223 */ /* 0x080fe20000000065 */
[-C--:B------:R-:W-:Y:S01]  /*18a0*/  FFMA R102, R5, R9.reuse, R102 ;  /* 0x0000000905667223 */ /* 0x080fe20000000066 */
[-C--:B------:R-:W-:Y:S01]  /*18b0*/  FFMA R99, R6, R9.reuse, R99 ;  /* 0x0000000906637223 */ /* 0x080fe20000000063 */
[-C--:B------:R-:W-:Y:S01]  /*18c0*/  FFMA R100, R7, R9.reuse, R100 ;  /* 0x0000000907647223 */ /* 0x080fe20000000064 */
[----:B------:R-:W-:Y:S01]  /*18d0*/  FFMA R96, R19, R9, R96 ;  /* 0x0000000913607223 */ /* 0x000fe20000000060 */
[-C--:B------:R-:W-:Y:S01]  /*18e0*/  FFMA R45, R4, R10.reuse, R45 ;  /* 0x0000000a042d7223 */ /* 0x080fe2000000002d */
[----:B------:R-:W0:Y:S01]  /*18f0*/  LDC.64 R8, c[0x0][0x380] ;  /* 0x0000e000ff087b82 */ /* 0x000e220000000a00 */
        /* <DEDUP_REMOVED lines=15> */
[----:B------:R-:W-:Y:S01]  /*19f0*/  LDS.128 R12, [R78+0xa00] ;  /* 0x000a00004e0c7984 */ /* 0x000fe20000000c00 */
[----:B------:R-:W2:Y:S03]  /*1a00*/  LDCU UR9, c[0x0][0x360] ;  /* 0x00006c00ff0977ac */ /* 0x000ea60008000800 */
[----:B------:R-:W-:Y:S01]  /*1a10*/  LDS.128 R28, [R79+0xf00] ;  /* 0x000f00004f1c7984 */ /* 0x000fe20000000c00 */
[----:B-1----:R-:W-:Y:S01]  /*1a20*/  FFMA R59, R4, R20, R59 ;  /* 0x00000014043b7223 */ /* 0x002fe2000000003b */
[----:B0-----:R-:W-:-:S04]  /*1a30*/  IMAD.WIDE R8, R74, 0x4, R8 ;  /* 0x000000044a087825 */ /* 0x001fc800078e0208 */
        /* <DEDUP_REMOVED lines=18> */
[----:B------:R0:W3:Y:S01]  /*1b60*/  LDG.E.128.CONSTANT R40, desc[UR12][R8.64] ;  /* 0x0000000c08287981 */ /* 0x0000e2000c1e9d00 */
        /* <DEDUP_REMOVED lines=13> */
[----:B------:R-:W1:Y:S04]  /*1c40*/  LDS.128 R4, [R79+0xa00] ;  /* 0x000a00004f047984 */ /* 0x000e680000000c00 */
[----:B0-----:R-:W0:Y:S04]  /*1c50*/  LDS.128 R8, [R79+0xb00] ;  /* 0x000b00004f087984 */ /* 0x001e280000000c00 */
[----:B------:R-:W4:Y:S04]  /*1c60*/  LDS.128 R20, [R78+0xb00] ;  /* 0x000b00004e147984 */ /* 0x000f280000000c00 */
[----:B------:R-:W-:Y:S01]  /*1c70*/  LDS.128 R16, [R78+0xc00] ;  /* 0x000c00004e107984 */ /* 0x000fe20000000c00 */
[-C--:B-1----:R-:W-:Y:S01]  /*1c80*/  FFMA R51, R4, R12.reuse, R51 ;  /* 0x0000000c04337223 */ /* 0x082fe20000000033 */
        /* <DEDUP_REMOVED lines=31> */
[-C--:B----4-:R-:W-:Y:S01]  /*1e80*/  FFMA R59, R4, R20.reuse, R59 ;  /* 0x00000014043b7223 */ /* 0x090fe2000000003b */
        /* <DEDUP_REMOVED lines=15> */
[----:B------:R-:W0:Y:S01]  /*1f80*/  LDS.128 R12, [R79+0xc00] ;  /* 0x000c00004f0c7984 */ /* 0x000e220000000c00 */
[-C--:B------:R-:W-:Y:S01]  /*1f90*/  FFMA R55, R8, R20.reuse, R55 ;  /* 0x0000001408377223 */ /* 0x080fe20000000037 */
[-C--:B------:R-:W-:Y:S01]  /*1fa0*/  FFMA R84, R9, R20.reuse, R84 ;  /* 0x0000001409547223 */ /* 0x080fe20000000054 */
[-C--:B------:R-:W-:Y:S01]  /*1fb0*/  FFMA R83, R10, R20.reuse, R83 ;  /* 0x000000140a537223 */ /* 0x080fe20000000053 */
[----:B------:R-:W1:Y:S01]  /*1fc0*/  LDS.128 R4, [R79+0xd00] ;  /* 0x000d00004f047984 */ /* 0x000e620000000c00 */
        /* <DEDUP_REMOVED lines=13> */
[----:B------:R-:W4:Y:S04]  /*20a0*/  LDS.128 R8, [R78+0xd00] ;  /* 0x000d00004e087984 */ /* 0x000f280000000c00 */
        /* <DEDUP_REMOVED lines=10> */
[CC--:B------:R-:W-:Y:S01]  /*2150*/  FFMA R101, R12.reuse, R17.reuse, R101 ;  /* 0x000000110c657223 */ /* 0x0c0fe20000000065 */
[----:B------:R-:W0:Y:S01]  /*2160*/  LDS.128 R24, [R79+0xe00] ;  /* 0x000e00004f187984 */ /* 0x000e220000000c00 */
[C---:B------:R-:W-:Y:S01]  /*2170*/  FFMA R102, R13.reuse, R17, R102 ;  /* 0x000000110d667223 */ /* 0x040fe20000000066 */
[CC--:B------:R-:W-:Y:S01]  /*2180*/  FFMA R45, R12.reuse, R18.reuse, R45 ;  /* 0x000000120c2d7223 */ /* 0x0c0fe2000000002d */
[CC--:B------:R-:W-:Y:S01]  /*2190*/  FFMA R94, R13.reuse, R18.reuse, R94 ;  /* 0x000000120d5e7223 */ /* 0x0c0fe2000000005e */
[-C--:B------:R-:W-:Y:S01]  /*21a0*/  FFMA R53, R12, R19.reuse, R53 ;  /* 0x000000130c357223 */ /* 0x080fe20000000035 */
[C---:B------:R-:W-:Y:S01]  /*21b0*/  FFMA R44, R13.reuse, R19, R44 ;  /* 0x000000130d2c7223 */ /* 0x040fe2000000002c */
[C---:B------:R-:W-:Y:S01]  /*21c0*/  FFMA R95, R6.reuse, R17, R95 ;  /* 0x00000011065f7223 */ /* 0x040fe2000000005f */
[C---:B------:R-:W-:Y:S01]  /*21d0*/  FFMA R89, R6.reuse, R18, R89 ;  /* 0x0000001206597223 */ /* 0x040fe20000000059 */
[----:B------:R-:W-:Y:S01]  /*21e0*/  FFMA R47, R6, R19, R47 ;  /* 0x00000013062f7223 */ /* 0x000fe2000000002f */
[CC--:B----4-:R-:W-:Y:S01]  /*21f0*/  FFMA R59, R12.reuse, R8.reuse, R59 ;  /* 0x000000080c3b7223 */ /* 0x0d0fe2000000003b */
[C---:B------:R-:W-:Y:S01]  /*2200*/  FFMA R52, R13.reuse, R8, R52 ;  /* 0x000000080d347223 */ /* 0x040fe20000000034 */
[CC--:B------:R-:W-:Y:S01]  /*2210*/  FFMA R67, R12.reuse, R9.reuse, R67 ;  /* 0x000000090c437223 */ /* 0x0c0fe20000000043 */
[C---:B------:R-:W-:Y:S01]  /*2220*/  FFMA R60, R13.reuse, R9, R60 ;  /* 0x000000090d3c7223 */ /* 0x040fe2000000003c */
[CC--:B------:R-:W-:Y:S01]  /*2230*/  FFMA R69, R12.reuse, R10.reuse, R69 ;  /* 0x0000000a0c457223 */ /* 0x0c0fe20000000045 */
[C---:B------:R-:W-:Y:S01]  /*2240*/  FFMA R66, R13.reuse, R10, R66 ;  /* 0x0000000a0d427223 */ /* 0x040fe20000000042 */
[-C--:B------:R-:W-:Y:S01]  /*2250*/  FFMA R77, R12, R11.reuse, R77 ;  /* 0x0000000b0c4d7223 */ /* 0x080fe2000000004d */
[----:B------:R-:W-:Y:S01]  /*2260*/  FFMA R38, R13, R11, R38 ;  /* 0x0000000b0d267223 */ /* 0x000fe20000000026 */
[----:B------:R-:W-:Y:S01]  /*2270*/  FFMA R83, R6, R8, R83 ;  /* 0x0000000806537223 */ /* 0x000fe20000000053 */
[----:B------:R-:W1:Y:S01]  /*2280*/  LDC.64 R12, c[0x0][0x388] ;  /* 0x0000e200ff0c7b82 */ /* 0x000e620000000a00 */
[-C--:B------:R-:W-:Y:S01]  /*2290*/  FFMA R65, R14, R9.reuse, R65 ;  /* 0x000000090e417223 */ /* 0x080fe20000000041 */
[-C--:B------:R-:W-:Y:S01]  /*22a0*/  FFMA R58, R15, R9.reuse, R58 ;  /* 0x000000090f3a7223 */ /* 0x080fe2000000003a */
[-C--:B------:R-:W-:Y:S01]  /*22b0*/  FFMA R63, R4, R9.reuse, R63 ;  /* 0x00000009043f7223 */ /* 0x080fe2000000003f */
[-C--:B------:R-:W-:Y:S01]  /*22c0*/  FFMA R56, R5, R9.reuse, R56 ;  /* 0x0000000905387223 */ /* 0x080fe20000000038 */
[CC--:B------:R-:W-:Y:S01]  /*22d0*/  FFMA R61, R6.reuse, R9.reuse, R61 ;  /* 0x00000009063d7223 */ /* 0x0c0fe2000000003d */
[----:B------:R-:W-:Y:S01]  /*22e0*/  FFMA R64, R7, R9, R64 ;  /* 0x0000000907407223 */ /* 0x000fe20000000040 */
[C---:B------:R-:W-:Y:S01]  /*22f0*/  FFMA R75, R6.reuse, R10, R75 ;  /* 0x0000000a064b7223 */ /* 0x040fe2000000004b */
        /* <DEDUP_REMOVED lines=11> */
[----:B--2---:R-:W-:-:S02]  /*23b0*/  IMAD R8, R0, UR9, R3 ;  /* 0x0000000900087c24 */ /* 0x004fc4000f8e0203 */
[C---:B------:R-:W-:Y:S01]  /*23c0*/  FFMA R97, R4.reuse, R17, R97 ;  /* 0x0000001104617223 */ /* 0x040fe20000000061 */
[----:B------:R-:W-:Y:S01]  /*23d0*/  FFMA R91, R4, R18, R91 ;  /* 0x00000012045b7223 */ /* 0x000fe2000000005b */
[-C--:B0-----:R-:W-:Y:S01]  /*23e0*/  FFMA R6, R25, R20.reuse, R48 ;  /* 0x0000001419067223 */ /* 0x081fe20000000030 */
[----:B------:R-:W-:Y:S01]  /*23f0*/  FFMA R9, R26, R20, R49 ;  /* 0x000000141a097223 */ /* 0x000fe20000000031 */
[----:B-1----:R-:W-:-:S04]  /*2400*/  IMAD.WIDE R48, R76, 0x4, R12 ;  /* 0x000000044c307825 */ /* 0x002fc800078e020c */
[----:B------:R-:W-:Y:S01]  /*2410*/  FFMA R11, R24, R20, R51 ;  /* 0x00000014180b7223 */ /* 0x000fe20000000033 */
[C---:B------:R-:W-:Y:S01]  /*2420*/  FFMA R85, R4.reuse, R19, R85 ;  /* 0x0000001304557223 */ /* 0x040fe20000000055 */
[-C--:B------:R-:W-:Y:S01]  /*2430*/  FFMA R73, R4, R10.reuse, R73 ;  /* 0x0000000a04497223 */ /* 0x080fe20000000049 */
[----:B------:R-:W-:Y:S01]  /*2440*/  SHF.L.U32 R4, R8, 0xb, RZ ;  /* 0x0000000b08047819 */ /* 0x000fe200000006ff */
[C---:B------:R-:W-:Y:S01]  /*2450*/  FFMA R98, R5.reuse, R17, R98 ;  /* 0x0000001105627223 */ /* 0x040fe20000000062 */
[----:B------:R-:W2:Y:S01]  /*2460*/  LDG.E.128.CONSTANT R48, desc[UR12][R48.64] ;  /* 0x0000000c30307981 */ /* 0x000ea2000c1e9d00 */
[C---:B------:R-:W-:Y:S01]  /*2470*/  FFMA R88, R5.reuse, R19, R88 ;  /* 0x0000001305587223 */ /* 0x040fe20000000058 */
[-C--:B------:R-:W-:Y:S01]  /*2480*/  FFMA R70, R5, R10.reuse, R70 ;  /* 0x0000000a05467223 */ /* 0x080fe20000000046 */
[----:B------:R-:W-:Y:S01]  /*2490*/  LOP3.LUT R4, R4, 0x800, RZ, 0xc0, !PT ;  /* 0x0000080004047812 */ /* 0x000fe200078ec0ff */
[CC--:B------:R-:W-:Y:S01]  /*24a0*/  FFMA R71, R14.reuse, R10.reuse, R71 ;  /* 0x0000000a0e477223 */ /* 0x0c0fe20000000047 */
[----:B------:R-:W-:Y:S01]  /*24b0*/  MOV R5, UR8 ;  /* 0x0000000800057c02 */ /* 0x000fe20008000f00 */
[-C--:B------:R-:W-:Y:S01]  /*24c0*/  FFMA R68, R15, R10.reuse, R68 ;  /* 0x0000000a0f447223 */ /* 0x080fe20000000044 */
[C---:B------:R-:W-:Y:S01]  /*24d0*/  FFMA R72, R7.reuse, R10, R72 ;  /* 0x0000000a07487223 */ /* 0x040fe20000000048 */
[-C--:B------:R-:W-:Y:S01]  /*24e0*/  FFMA R99, R14, R17.reuse, R99 ;  /* 0x000000110e637223 */ /* 0x080fe20000000063 */
[----:B------:R-:W-:Y:S01]  /*24f0*/  IADD3 R4, PT, PT, R4, UR5, R5 ;  /* 0x0000000504047c10 */ /* 0x000fe2000fffe005 */
[C---:B------:R-:W-:Y:S01]  /*2500*/  FFMA R96, R7.reuse, R17, R96 ;  /* 0x0000001107607223 */ /* 0x040fe20000000060 */
[----:B------:R-:W-:Y:S01]  /*2510*/  SHF.L.U32 R5, R8, 0x1, RZ ;  /* 0x0000000108057819 */ /* 0x000fe200000006ff */
[CC--:B------:R-:W-:Y:S01]  /*2520*/  FFMA R93, R14.reuse, R18.reuse, R93 ;  /* 0x000000120e5d7223 */ /* 0x0c0fe2000000005d */
[----:B------:R-:W-:Y:S01]  /*2530*/  FFMA R46, R7, R18, R46 ;  /* 0x00000012072e7223 */ /* 0x000fe2000000002e */
[-C--:B------:R-:W-:Y:S01]  /*2540*/  FFMA R87, R14, R19.reuse, R87 ;  /* 0x000000130e577223 */ /* 0x080fe20000000057 */
[----:B------:R-:W-:Y:S01]  /*2550*/  LOP3.LUT R5, R5, 0xfffffffc, RZ, 0xc0, !PT ;  /* 0xfffffffc05057812 */ /* 0x000fe200078ec0ff */
[----:B------:R-:W-:Y:S01]  /*2560*/  FFMA R54, R7, R19, R54 ;  /* 0x0000001307367223 */ /* 0x000fe20000000036 */
[-C--:B------:R-:W-:Y:S01]  /*2570*/  FFMA R7, R28, R20.reuse, R35 ;  /* 0x000000141c077223 */ /* 0x080fe20000000023 */
[-C--:B------:R-:W-:Y:S01]  /*2580*/  FFMA R14, R31, R20.reuse, R32 ;  /* 0x000000141f0e7223 */ /* 0x080fe20000000020 */
[----:B------:R-:W-:Y:S01]  /*2590*/  IADD3 R10, PT, PT, R4, R5, RZ ;  /* 0x00000005040a7210 */ /* 0x000fe20007ffe0ff */
[-C--:B------:R-:W-:Y:S01]  /*25a0*/  FFMA R4, R27, R20.reuse, R34 ;  /* 0x000000141b047223 */ /* 0x080fe20000000022 */
[----:B------:R-:W-:Y:S01]  /*25b0*/  FFMA R5, R30, R20, R33 ;  /* 0x000000141e057223 */ /* 0x000fe20000000021 */
[C---:B------:R-:W-:Y:S01]  /*25c0*/  FFMA R92, R15.reuse, R18, R92 ;  /* 0x000000120f5c7223 */ /* 0x040fe2000000005c */
[----:B------:R-:W0:Y:S01]  /*25d0*/  LDS.128 R32, [R78+0xf00] ;  /* 0x000f00004e207984 */ /* 0x000e220000000c00 */
[----:B------:R-:W-:Y:S01]  /*25e0*/  SHF.L.U32 R8, R8, 0x4, RZ ;  /* 0x0000000408087819 */ /* 0x000fe200000006ff */
[----:B------:R-:W1:Y:S01]  /*25f0*/  LDC R79, c[0x0][0x39c] ;  /* 0x0000e700ff4f7b82 */ /* 0x000e620000000800 */
[----:B------:R-:W-:Y:S01]  /*2600*/  UIADD3 UR7, UPT, UPT, UR7, 0x1, URZ ;  /* 0x0000000107077890 */ /* 0x000fe2000fffe0ff */
[C---:B------:R-:W-:Y:S01]  /*2610*/  FFMA R100, R15.reuse, R17, R100 ;  /* 0x000000110f647223 */ /* 0x040fe20000000064 */
[C---:B------:R-:W-:Y:S01]  /*2620*/  LOP3.LUT R12, R8.reuse, 0xfffffe00, RZ, 0xc0, !PT ;  /* 0xfffffe00080c7812 */ /* 0x040fe200078ec0ff */
[----:B------:R-:W-:Y:S01]  /*2630*/  FFMA R90, R15, R19, R90 ;  /* 0x000000130f5a7223 */ /* 0x000fe2000000005a */
[----:B------:R-:W-:Y:S01]  /*2640*/  LOP3.LUT R13, R8, 0x1f0, RZ, 0xc0, !PT ;  /* 0x000001f0080d7812 */ /* 0x000fe200078ec0ff */
[----:B------:R-:W-:-:S03]  /*2650*/  FFMA R2, R29, R20, R2 ;  /* 0x000000141d027223 */ /* 0x000fc60000000002 */
[----:B------:R-:W-:Y:S01]  /*2660*/  IADD3 R18, PT, PT, R13, UR6, R12 ;  /* 0x000000060d127c10 */ /* 0x000fe2000fffe00c */
[----:B------:R-:W-:Y:S01]  /*2670*/  UISETP.NE.AND UP0, UPT, UR7, -0x1, UPT ;  /* 0xffffffff0700788c */ /* 0x000fe2000bf05270 */
[-C--:B------:R-:W-:Y:S01]  /*2680*/  FFMA R19, R24, R21.reuse, R101 ;  /* 0x0000001518137223 */ /* 0x080fe20000000065 */
[-C--:B------:R-:W-:Y:S01]  /*2690*/  FFMA R12, R25, R21.reuse, R102 ;  /* 0x00000015190c7223 */ /* 0x080fe20000000066 */
[-C--:B------:R-:W-:Y:S01]  /*26a0*/  FFMA R17, R26, R21.reuse, R99 ;  /* 0x000000151a117223 */ /* 0x080fe20000000063 */
[-C--:B------:R-:W-:Y:S01]  /*26b0*/  FFMA R15, R28, R21.reuse, R97 ;  /* 0x000000151c0f7223 */ /* 0x080fe20000000061 */
[-C--:B------:R-:W-:Y:S01]  /*26c0*/  FFMA R8, R29, R21.reuse, R98 ;  /* 0x000000151d087223 */ /* 0x080fe20000000062 */
[----:B------:R-:W-:Y:S01]  /*26d0*/  FFMA R13, R30, R21, R95 ;  /* 0x000000151e0d7223 */ /* 0x000fe2000000005f */
[CC--:B------:R-:W-:Y:S01]  /*26e0*/  FFMA R45, R24.reuse, R22.reuse, R45 ;  /* 0x00000016182d7223 */ /* 0x0c0fe2000000002d */
[-C--:B------:R-:W-:Y:S01]  /*26f0*/  FFMA R20, R25, R22.reuse, R94 ;  /* 0x0000001619147223 */ /* 0x080fe2000000005e */
[-C--:B------:R-:W-:Y:S01]  /*2700*/  FFMA R16, R29, R22.reuse, R16 ;  /* 0x000000161d107223 */ /* 0x080fe20000000010 */
[----:B------:R-:W-:Y:S01]  /*2710*/  FFMA R46, R31, R22, R46 ;  /* 0x000000161f2e7223 */ /* 0x000fe2000000002e */
[-C--:B------:R-:W-:Y:S01]  /*2720*/  FFMA R53, R24, R23.reuse, R53 ;  /* 0x0000001718357223 */ /* 0x080fe20000000035 */
[-C--:B------:R-:W-:Y:S01]  /*2730*/  FFMA R44, R25, R23.reuse, R44 ;  /* 0x00000017192c7223 */ /* 0x080fe2000000002c */
[-C--:B------:R-:W-:Y:S01]  /*2740*/  FFMA R47, R30, R23.reuse, R47 ;  /* 0x000000171e2f7223 */ /* 0x080fe2000000002f */
[----:B------:R-:W-:Y:S01]  /*2750*/  FFMA R54, R31, R23, R54 ;  /* 0x000000171f367223 */ /* 0x000fe20000000036 */
[----:B------:R-:W-:-:S02]  /*2760*/  IADD3 R74, PT, PT, R74, 0x8, RZ ;  /* 0x000000084a4a7810 */ /* 0x000fc40007ffe0ff */
[----:B-1----:R-:W-:Y:S01]  /*2770*/  LEA R76, R79, R76, 0x3 ;  /* 0x0000004c4f4c7211 */ /* 0x002fe200078e18ff */
[-C--:B0-----:R-:W-:Y:S01]  /*2780*/  FFMA R59, R24, R32.reuse, R59 ;  /* 0x00000020183b7223 */ /* 0x081fe2000000003b */
        /* <DEDUP_REMOVED lines=15> */
[----:B---3--:R0:W-:Y:S04]  /*2880*/  STS [R10], R40 ;  /* 0x000000280a007388 */ /* 0x0081e80000000800 */
[----:B------:R1:W-:Y:S04]  /*2890*/  STS [R10+0x200], R41 ;  /* 0x000200290a007388 */ /* 0x0003e80000000800 */
[----:B------:R3:W-:Y:S04]  /*28a0*/  STS [R10+0x400], R42 ;  /* 0x0004002a0a007388 */ /* 0x0007e80000000800 */
[----:B------:R4:W-:Y:S01]  /*28b0*/  STS [R10+0x600], R43 ;  /* 0x0006002b0a007388 */ /* 0x0009e20000000800 */
[----:B0-----:R-:W-:Y:S01]  /*28c0*/  FFMA R40, R31, R21, R96 ;  /* 0x000000151f287223 */ /* 0x001fe20000000060 */
[C---:B-1----:R-:W-:Y:S01]  /*28d0*/  FFMA R41, R28.reuse, R22, R91 ;  /* 0x000000161c297223 */ /* 0x042fe2000000005b */
[CC--:B------:R-:W-:Y:S01]  /*28e0*/  FFMA R68, R27.reuse, R34.reuse, R68 ;  /* 0x000000221b447223 */ /* 0x0c0fe20000000044 */
[----:B------:R-:W-:Y:S01]  /*28f0*/  FFMA R73, R28, R34, R73 ;  /* 0x000000221c497223 */ /* 0x000fe20000000049 */
[C---:B---3--:R-:W-:Y:S01]  /*2900*/  FFMA R42, R27.reuse, R23, R90 ;  /* 0x000000171b2a7223 */ /* 0x048fe2000000005a */
[----:B----4-:R-:W-:Y:S01]  /*2910*/  FFMA R10, R27, R21, R100 ;  /* 0x000000151b0a7223 */ /* 0x010fe20000000064 */
[-C--:B------:R-:W-:Y:S01]  /*2920*/  FFMA R43, R26, R22.reuse, R93 ;  /* 0x000000161a2b7223 */ /* 0x080fe2000000005d */
[C---:B------:R-:W-:Y:S01]  /*2930*/  FFMA R21, R30.reuse, R22, R89 ;  /* 0x000000161e157223 */ /* 0x040fe20000000059 */
[-C--:B------:R-:W-:Y:S01]  /*2940*/  FFMA R70, R29, R34.reuse, R70 ;  /* 0x000000221d467223 */ /* 0x080fe20000000046 */
[-C--:B------:R-:W-:Y:S01]  /*2950*/  FFMA R75, R30, R34.reuse, R75 ;  /* 0x000000221e4b7223 */ /* 0x080fe2000000004b */
[----:B------:R-:W-:Y:S01]  /*2960*/  FFMA R72, R31, R34, R72 ;  /* 0x000000221f487223 */ /* 0x000fe20000000048 */
[-C--:B------:R-:W-:Y:S01]  /*2970*/  FFMA R77, R24, R35.reuse, R77 ;  /* 0x00000023184d7223 */ /* 0x080fe2000000004d */
[-C--:B------:R-:W-:Y:S01]  /*2980*/  FFMA R80, R29, R35.reuse, R80 ;  /* 0x000000231d507223 */ /* 0x080fe20000000050 */
[-C--:B------:R-:W-:Y:S01]  /*2990*/  FFMA R81, R30, R35.reuse, R81 ;  /* 0x000000231e517223 */ /* 0x080fe20000000051 */
[----:B------:R-:W-:Y:S01]  /*29a0*/  FFMA R82, R31, R35, R82 ;  /* 0x000000231f527223 */ /* 0x000fe20000000052 */
[----:B--2---:R0:W-:Y:S02]  /*29b0*/  STS.128 [R18+UR8], R48 ;  /* 0x0000003012007988 */ /* 0x0041e40008000c08 */
[----:B0-----:R-:W-:Y:S01]  /*29c0*/  FFMA R18, R27, R22, R92 ;  /* 0x000000161b127223 */ /* 0x001fe2000000005c */
[-C--:B------:R-:W-:Y:S01]  /*29d0*/  FFMA R51, R26, R23.reuse, R87 ;  /* 0x000000171a337223 */ /* 0x080fe20000000057 */
[-C--:B------:R-:W-:Y:S01]  /*29e0*/  FFMA R49, R28, R23.reuse, R85 ;  /* 0x000000171c317223 */ /* 0x080fe20000000055 */
[----:B------:R-:W-:Y:S01]  /*29f0*/  FFMA R22, R29, R23, R88 ;  /* 0x000000171d167223 */ /* 0x000fe20000000058 */
[-C--:B------:R-:W-:Y:S01]  /*2a00*/  FFMA R50, R27, R32.reuse, R86 ;  /* 0x000000201b327223 */ /* 0x080fe20000000056 */
[-C--:B------:R-:W-:Y:S01]  /*2a10*/  FFMA R48, R29, R32.reuse, R84 ;  /* 0x000000201d307223 */ /* 0x080fe20000000054 */
[----:B------:R-:W-:Y:S01]  /*2a20*/  FFMA R23, R30, R32, R83 ;  /* 0x000000201e177223 */ /* 0x000fe20000000053 */
[-C--:B------:R-:W-:Y:S01]  /*2a30*/  FFMA R84, R25, R35.reuse, R38 ;  /* 0x0000002319547223 */ /* 0x080fe20000000026 */
[-C--:B------:R-:W-:Y:S01]  /*2a40*/  FFMA R83, R26, R35.reuse, R39 ;  /* 0x000000231a537223 */ /* 0x080fe20000000027 */
[-C--:B------:R-:W-:Y:S01]  /*2a50*/  FFMA R86, R27, R35.reuse, R36 ;  /* 0x000000231b567223 */ /* 0x080fe20000000024 */
[----:B------:R-:W-:Y:S01]  /*2a60*/  FFMA R85, R28, R35, R37 ;  /* 0x000000231c557223 */ /* 0x000fe20000000025 */
[----:B------:R-:W-:Y:S06]  /*2a70*/  BAR.SYNC.DEFER_BLOCKING 0x0 ;  /* 0x0000000000007b1d */ /* 0x000fec0000010000 */
[----:B------:R-:W-:Y:S05]  /*2a80*/  BRA.U UP0, `(.L_x_1) ;  /* 0xffffffd900c87547 */ /* 0x000fea000b83ffff */
.L_x_0:
[----:B------:R-:W-:Y:S01]  /*2a90*/  LEA R76, R3, UR6, 0x4 ;  /* 0x00000006034c7c11 */ /* 0x000fe2000f8e20ff */
[----:B------:R-:W0:Y:S01]  /*2aa0*/  LDC.64 R100, c[0x0][0x390] ;  /* 0x0000e400ff647b82 */ /* 0x000e220000000a00 */
[----:B------:R-:W-:-:S03]  /*2ab0*/  LEA R74, R0, UR5, 0x4 ;  /* 0x00000005004a7c11 */ /* 0x000fc6000f8e20ff */
[----:B------:R-:W-:Y:S04]  /*2ac0*/  LDS.128 R24, [R76+0x1000] ;  /* 0x001000004c187984 */ /* 0x000fe80000000c00 */
[----:B------:R-:W1:Y:S04]  /*2ad0*/  LDS.128 R28, [R74+0x1000] ;  /* 0x001000004a1c7984 */ /* 0x000e680000000c00 */
[----:B------:R-:W2:Y:S04]  /*2ae0*/  LDS.128 R32, [R76+0x1100] ;  /* 0x001100004c207984 */ /* 0x000ea80000000c00 */
[----:B------:R-:W3:Y:S01]  /*2af0*/  LDS.128 R36, [R74+0x1100] ;  /* 0x001100004a247984 */ /* 0x000ee20000000c00 */
[-C--:B-1----:R-:W-:Y:S01]  /*2b00*/  FFMA R87, R24, R29.reuse, R19 ;  /* 0x0000001d18577223 */ /* 0x082fe20000000013 */
[-C--:B------:R-:W-:Y:S01]  /*2b10*/  FFMA R78, R25, R29.reuse, R12 ;  /* 0x0000001d194e7223 */ /* 0x080fe2000000000c */
[-C--:B------:R-:W-:Y:S01]  /*2b20*/  FFMA R89, R26, R29.reuse, R17 ;  /* 0x0000001d1a597223 */ /* 0x080fe20000000011 */
[-C--:B------:R-:W-:Y:S01]  /*2b30*/  FFMA R10, R27, R29.reuse, R10 ;  /* 0x0000001d1b0a7223 */ /* 0x080fe2000000000a */
[-C--:B--2---:R-:W-:Y:S01]  /*2b40*/  FFMA R91, R32, R29.reuse, R15 ;  /* 0x0000001d205b7223 */ /* 0x084fe2000000000f */
        /* <DEDUP_REMOVED lines=25> */
[C---:B------:R-:W-:Y:S01]  /*2ce0*/  FFMA R54, R35.reuse, R31, R54 ;  /* 0x0000001f23367223 */ /* 0x040fe20000000036 */
[----:B------:R-:W-:Y:S01]  /*2cf0*/  FFMA R28, R35, R28, R14 ;  /* 0x0000001c231c7223 */ /* 0x000fe2000000000e */
[-C--:B---3--:R-:W-:Y:S01]  /*2d00*/  FFMA R59, R24, R36.reuse, R59 ;  /* 0x00000024183b7223 */ /* 0x088fe2000000003b */
        /* <DEDUP_REMOVED lines=16> */
[----:B------:R-:W-:Y:S01]  /*2e10*/  LDS.128 R12, [R76+0x1200] ;  /* 0x001200004c0c7984 */ /* 0x000fe20000000c00 */
[CC--:B------:R-:W-:Y:S01]  /*2e20*/  FFMA R55, R32.reuse, R36.reuse, R55 ;  /* 0x0000002420377223 */ /* 0x0c0fe20000000037 */
[C---:B------:R-:W-:Y:S01]  /*2e30*/  FFMA R48, R33.reuse, R36, R48 ;  /* 0x0000002421307223 */ /* 0x040fe20000000030 */
[-C--:B------:R-:W-:Y:S01]  /*2e40*/  FFMA R73, R32, R38.reuse, R73 ;  /* 0x0000002620497223 */ /* 0x080fe20000000049 */
[----:B------:R-:W1:Y:S01]  /*2e50*/  LDS.128 R16, [R74+0x1200] ;  /* 0x001200004a107984 */ /* 0x000e620000000c00 */
[-C--:B------:R-:W-:Y:S01]  /*2e60*/  FFMA R70, R33, R38.reuse, R70 ;  /* 0x0000002621467223 */ /* 0x080fe20000000046 */
[----:B------:R-:W-:Y:S01]  /*2e70*/  FFMA R75, R34, R38, R75 ;  /* 0x00000026224b7223 */ /* 0x000fe2000000004b */
[----:B------:R-:W-:Y:S01]  /*2e80*/  FFMA R36, R35, R36, R62 ;  /* 0x0000002423247223 */ /* 0x000fe2000000003e */
[----:B------:R-:W2:Y:S01]  /*2e90*/  LDS.128 R20, [R76+0x1300] ;  /* 0x001300004c147984 */ /* 0x000ea20000000c00 */
[-C--:B------:R-:W-:Y:S01]  /*2ea0*/  FFMA R63, R32, R37.reuse, R63 ;  /* 0x00000025203f7223 */ /* 0x080fe2000000003f */
[-C--:B------:R-:W-:Y:S01]  /*2eb0*/  FFMA R56, R33, R37.reuse, R56 ;  /* 0x0000002521387223 */ /* 0x080fe20000000038 */
[-C--:B------:R-:W-:Y:S01]  /*2ec0*/  FFMA R61, R34, R37.reuse, R61 ;  /* 0x00000025223d7223 */ /* 0x080fe2000000003d */
[----:B------:R-:W3:Y:S01]  /*2ed0*/  LDS.128 R24, [R74+0x1300] ;  /* 0x001300004a187984 */ /* 0x000ee20000000c00 */
[C---:B------:R-:W-:Y:S01]  /*2ee0*/  FFMA R64, R35.reuse, R37, R64 ;  /* 0x0000002523407223 */ /* 0x040fe20000000040 */
[----:B------:R-:W-:Y:S01]  /*2ef0*/  FFMA R38, R35, R38, R72 ;  /* 0x0000002623267223 */ /* 0x000fe20000000048 */
[-C--:B------:R-:W-:Y:S01]  /*2f00*/  FFMA R85, R32, R39.reuse, R85 ;  /* 0x0000002720557223 */ /* 0x080fe20000000055 */
[-C--:B------:R-:W-:Y:S01]  /*2f10*/  FFMA R80, R33, R39.reuse, R80 ;  /* 0x0000002721507223 */ /* 0x080fe20000000050 */
[-C--:B------:R-:W-:Y:S01]  /*2f20*/  FFMA R81, R34, R39.reuse, R81 ;  /* 0x0000002722517223 */ /* 0x080fe20000000051 */
[----:B------:R-:W-:-:S02]  /*2f30*/  FFMA R82, R35, R39, R82 ;  /* 0x0000002723527223 */ /* 0x000fc40000000052 */
[----:B------:R-:W-:Y:S01]  /*2f40*/  LDS.128 R32, [R76+0x1500] ;  /* 0x001500004c207984 */ /* 0x000fe20000000c00 */
        /* <DEDUP_REMOVED lines=51> */
[-C--:B------:R-:W-:Y:S01]  /*3280*/  FFMA R48, R21, R24.reuse, R48 ;  /* 0x0000001815307223 */ /* 0x080fe20000000030 */
[----:B------:R-:W-:Y:S01]  /*3290*/  FFMA R36, R23, R24, R36 ;  /* 0x0000001817247223 */ /* 0x000fe20000000024 */
[----:B------:R-:W1:Y:S01]  /*32a0*/  LDS.128 R28, [R74+0x1400] ;  /* 0x001400004a1c7984 */ /* 0x000e620000000c00 */
[-C--:B------:R-:W-:Y:S01]  /*32b0*/  FFMA R63, R20, R25.reuse, R63 ;  /* 0x00000019143f7223 */ /* 0x080fe2000000003f */
[-C--:B------:R-:W-:Y:S01]  /*32c0*/  FFMA R56, R21, R25.reuse, R56 ;  /* 0x0000001915387223 */ /* 0x080fe20000000038 */
[-C--:B------:R-:W-:Y:S01]  /*32d0*/  FFMA R61, R22, R25.reuse, R61 ;  /* 0x00000019163d7223 */ /* 0x080fe2000000003d */
        /* <DEDUP_REMOVED lines=11> */
[----:B------:R-:W3:Y:S01]  /*3390*/  LDS.128 R24, [R74+0x1600] ;  /* 0x001600004a187984 */ /* 0x000ee20000000c00 */
[-C--:B-1----:R-:W-:Y:S01]  /*33a0*/  FFMA R11, R16, R28.reuse, R11 ;  /* 0x0000001c100b7223 */ /* 0x082fe2000000000b */
        /* <DEDUP_REMOVED lines=63> */
[----:B------:R-:W1:Y:S01]  /*37a0*/  LDS.128 R28, [R76+0x1700] ;  /* 0x001700004c1c7984 */ /* 0x000e620000000c00 */
[-C--:B---3--:R-:W-:Y:S01]  /*37b0*/  FFMA R11, R20, R24.reuse, R11 ;  /* 0x00000018140b7223 */ /* 0x088fe2000000000b */
[-C--:B------:R-:W-:Y:S01]  /*37c0*/  FFMA R6, R21, R24.reuse, R6 ;  /* 0x0000001815067223 */ /* 0x080fe20000000006 */
[-C--:B------:R-:W-:Y:S01]  /*37d0*/  FFMA R9, R22, R24.reuse, R9 ;  /* 0x0000001816097223 */ /* 0x080fe20000000009 */
[----:B------:R-:W2:Y:S01]  /*37e0*/  LDS.128 R12, [R74+0x1700] ;  /* 0x001700004a0c7984 */ /* 0x000ea20000000c00 */
[----:B------:R-:W-:Y:S01]  /*37f0*/  FFMA R4, R23, R24, R4 ;  /* 0x0000001817047223 */ /* 0x000fe20000000004 */
[-C--:B------:R-:W-:Y:S01]  /*3800*/  FFMA R87, R20, R25.reuse, R87 ;  /* 0x0000001914577223 */ /* 0x080fe20000000057 */
[-C--:B------:R-:W-:Y:S01]  /*3810*/  FFMA R78, R21, R25.reuse, R78 ;  /* 0x00000019154e7223 */ /* 0x080fe2000000004e */
[----:B------:R-:W-:Y:S01]  /*3820*/  LDS.128 R16, [R76+0x1800] ;  /* 0x001800004c107984 */ /* 0x000fe20000000c00 */
[-C--:B------:R-:W-:Y:S01]  /*3830*/  FFMA R89, R22, R25.reuse, R89 ;  /* 0x0000001916597223 */ /* 0x080fe20000000059 */
[----:B------:R-:W-:Y:S01]  /*3840*/  FFMA R10, R23, R25, R10 ;  /* 0x00000019170a7223 */ /* 0x000fe2000000000a */
[-C--:B------:R-:W-:Y:S01]  /*3850*/  FFMA R45, R20, R26.reuse, R45 ;  /* 0x0000001a142d7223 */ /* 0x080fe2000000002d */
[----:B------:R-:W-:Y:S01]  /*3860*/  LDS.128 R32, [R76+0x1900] ;  /* 0x001900004c207984 */ /* 0x000fe20000000c00 */
[-C--:B------:R-:W-:Y:S01]  /*3870*/  FFMA R88, R21, R26.reuse, R88 ;  /* 0x0000001a15587223 */ /* 0x080fe20000000058 */
[-C--:B------:R-:W-:Y:S01]  /*3880*/  FFMA R43, R22, R26.reuse, R43 ;  /* 0x0000001a162b7223 */ /* 0x080fe2000000002b */
[----:B------:R-:W-:Y:S01]  /*3890*/  FFMA R90, R23, R26, R90 ;  /* 0x0000001a175a7223 */ /* 0x000fe2000000005a */
[-C--:B------:R-:W-:Y:S01]  /*38a0*/  FFMA R53, R20, R27.reuse, R53 ;  /* 0x0000001b14357223 */ /* 0x080fe20000000035 */
[-C--:B------:R-:W-:Y:S01]  /*38b0*/  FFMA R44, R21, R27.reuse, R44 ;  /* 0x0000001b152c7223 */ /* 0x080fe2000000002c */
[-C--:B------:R-:W-:Y:S01]  /*38c0*/  FFMA R51, R22, R27.reuse, R51 ;  /* 0x0000001b16337223 */ /* 0x080fe20000000033 */
[----:B------:R-:W-:Y:S01]  /*38d0*/  FFMA R42, R23, R27, R42 ;  /* 0x0000001b172a7223 */ /* 0x000fe2000000002a */
[-C--:B-1----:R-:W-:Y:S01]  /*38e0*/  FFMA R7, R28, R24.reuse, R7 ;  /* 0x000000181c077223 */ /* 0x082fe20000000007 */
        /* <DEDUP_REMOVED lines=48> */
[----:B------:R-:W-:Y:S04]  /*3bf0*/  LDS.128 R20, [R76+0x1a00] ;  /* 0x001a00004c147984 */ /* 0x000fe80000000c00 */
[----:B------:R-:W2:Y:S04]  /*3c00*/  LDS.128 R24, [R74+0x1800] ;  /* 0x001800004a187984 */ /* 0x000ea80000000c00 */
[----:B------:R-:W-:Y:S01]  /*3c10*/  LDS.128 R28, [R76+0x1b00] ;  /* 0x001b00004c1c7984 */ /* 0x000fe20000000c00 */
        /* <DEDUP_REMOVED lines=65> */
[----:B------:R-:W-:Y:S04]  /*4030*/  LDS.128 R16, [R76+0x1c00] ;  /* 0x001c00004c107984 */ /* 0x000fe80000000c00 */
[----:B------:R-:W2:Y:S01]  /*4040*/  LDS.128 R24, [R74+0x1a00] ;  /* 0x001a00004a187984 */ /* 0x000ea20000000c00 */
        /* <DEDUP_REMOVED lines=33> */
[----:B------:R-:W1:Y:S01]  /*4260*/  LDS.128 R12, [R74+0x1d00] ;  /* 0x001d00004a0c7984 */ /* 0x000e620000000c00 */
        /* <DEDUP_REMOVED lines=50> */
[----:B------:R-:W1:Y:S01]  /*4590*/  S2R R13, SR_CTAID.Y ;  /* 0x00000000000d7919 */ /* 0x000e620000002600 */
[-C--:B------:R-:W-:Y:S01]  /*45a0*/  FFMA R69, R16, R14.reuse, R69 ;  /* 0x0000000e10457223 */ /* 0x080fe20000000045 */
[-C--:B------:R-:W-:Y:S01]  /*45b0*/  FFMA R66, R17, R14.reuse, R66 ;  /* 0x0000000e11427223 */ /* 0x080fe20000000042 */
[-C--:B------:R-:W-:Y:S01]  /*45c0*/  FFMA R71, R18, R14.reuse, R71 ;  /* 0x0000000e12477223 */ /* 0x080fe20000000047 */
[----:B------:R-:W3:Y:S01]  /*45d0*/  S2R R12, SR_CTAID.X ;  /* 0x00000000000c7919 */ /* 0x000ee20000002500 */
        /* <DEDUP_REMOVED lines=46> */
[----:B-1----:R-:W-:-:S02]  /*48c0*/  LEA R13, R13, R0, 0x5 ;  /* 0x000000000d0d7211 */ /* 0x002fc400078e28ff */
[----:B---3--:R-:W-:Y:S01]  /*48d0*/  LEA R0, R12, R3, 0x5 ;  /* 0x000000030c007211 */ /* 0x008fe200078e28ff */
[----:B------:R-:W1:Y:S01]  /*48e0*/  LDS.128 R24, [R74+0x1e00] ;  /* 0x001e00004a187984 */ /* 0x000e620000000c00 */
[----:B------:R-:W-:Y:S02]  /*48f0*/  SHF.L.U32 R3, R13, 0x2, RZ ;  /* 0x000000020d037819 */ /* 0x000fe400000006ff */
[----:B------:R-:W-:Y:S01]  /*4900*/  SHF.L.U32 R0, R0, 0x2, RZ ;  /* 0x0000000200007819 */ /* 0x000fe200000006ff */
[----:B------:R-:W2:Y:S04]  /*4910*/  LDS.128 R72, [R74+0x1f00] ;  /* 0x001f00004a487984 */ /* 0x000ea80000000c00 */
[C---:B------:R-:W-:Y:S01]  /*4920*/  IMAD R103, R3.reuse, R79, R0 ;  /* 0x0000004f03677224 */ /* 0x040fe200078e0200 */
[----:B------:R-:W-:-:S03]  /*4930*/  IADD3 R3, PT, PT, R3, 0x40, RZ ;  /* 0x0000004003037810 */ /* 0x000fc60007ffe0ff */
[----:B0-----:R-:W-:-:S04]  /*4940*/  IMAD.WIDE R102, R103, 0x4, R100 ;  /* 0x0000000467667825 */ /* 0x001fc800078e0264 */
[----:B------:R-:W-:-:S04]  /*4950*/  IMAD R3, R3, R79, R0 ;  /* 0x0000004f03037224 */ /* 0x000fc800078e0200 */
[----:B------:R-:W-:-:S04]  /*4960*/  IMAD.WIDE R100, R3, 0x4, R100 ;  /* 0x0000000403647825 */ /* 0x000fc800078e0264 */
[-C--:B-1----:R-:W-:Y:S01]  /*4970*/  FFMA R12, R20, R24.reuse, R11 ;  /* 0x00000018140c7223 */ /* 0x082fe2000000000b */
[-C--:B------:R-:W-:Y:S01]  /*4980*/  FFMA R13, R21, R24.reuse, R6 ;  /* 0x00000018150d7223 */ /* 0x080fe20000000006 */
[-C--:B------:R-:W-:Y:S01]  /*4990*/  FFMA R14, R22, R24.reuse, R9 ;  /* 0x00000018160e7223 */ /* 0x080fe20000000009 */
[-C--:B------:R-:W-:Y:S01]  /*49a0*/  FFMA R15, R23, R24.reuse, R4 ;  /* 0x00000018170f7223 */ /* 0x080fe20000000004 */
[----:B------:R-:W-:Y:S01]  /*49b0*/  FFMA R29, R17, R24, R2 ;  /* 0x00000018111d7223 */ /* 0x000fe20000000002 */
[----:B------:R-:W-:-:S04]  /*49c0*/  IMAD.WIDE R2, R79, 0x4, R102 ;  /* 0x000000044f027825 */ /* 0x000fc800078e0266 */
[-C--:B------:R-:W-:Y:S01]  /*49d0*/  FFMA R28, R16, R24.reuse, R7 ;  /* 0x00000018101c7223 */ /* 0x080fe20000000007 */
[-C--:B------:R-:W-:Y:S01]  /*49e0*/  FFMA R30, R18, R24.reuse, R5 ;  /* 0x00000018121e7223 */ /* 0x080fe20000000005 */
[----:B------:R0:W-:Y:S01]  /*49f0*/  STG.E.128 desc[UR12][R102.64], R12 ;  /* 0x0000000c66007986 */ /* 0x0001e2000c101d0c */
[----:B------:R-:W-:Y:S01]  /*4a00*/  FFMA R31, R19, R24, R62 ;  /* 0x00000018131f7223 */ /* 0x000fe2000000003e */
[-C--:B------:R-:W-:Y:S01]  /*4a10*/  FFMA R4, R20, R25.reuse, R87 ;  /* 0x0000001914047223 */ /* 0x080fe20000000057 */
[-C--:B------:R-:W-:Y:S01]  /*4a20*/  FFMA R5, R21, R25.reuse, R78 ;  /* 0x0000001915057223 */ /* 0x080fe2000000004e */
[-C--:B------:R-:W-:Y:S01]  /*4a30*/  FFMA R6, R22, R25.reuse, R89 ;  /* 0x0000001916067223 */ /* 0x080fe20000000059 */
[----:B------:R-:W-:Y:S01]  /*4a40*/  FFMA R7, R23, R25, R10 ;  /* 0x0000001917077223 */ /* 0x000fe2000000000a */
[-C--:B------:R-:W-:Y:S01]  /*4a50*/  FFMA R9, R21, R26.reuse, R88 ;  /* 0x0000001a15097223 */ /* 0x080fe20000000058 */
[----:B------:R-:W-:Y:S01]  /*4a60*/  IMAD.WIDE R88, R79, 0x4, R2 ;  /* 0x000000044f587825 */ /* 0x000fe200078e0202 */
[----:B------:R-:W-:Y:S03]  /*4a70*/  STG.E.128 desc[UR12][R102.64+0x100], R28 ;  /* 0x0001001c66007986 */ /* 0x000fe6000c101d0c */
[-C--:B------:R-:W-:Y:S01]  /*4a80*/  FFMA R32, R16, R26.reuse, R41 ;  /* 0x0000001a10207223 */ /* 0x080fe20000000029 */
[-C--:B------:R-:W-:Y:S01]  /*4a90*/  FFMA R33, R17, R26.reuse, R92 ;  /* 0x0000001a11217223 */ /* 0x080fe2000000005c */
[-C--:B------:R-:W-:Y:S01]  /*4aa0*/  FFMA R34, R18, R26.reuse, R37 ;  /* 0x0000001a12227223 */ /* 0x080fe20000000025 */
[-C--:B------:R-:W-:Y:S01]  /*4ab0*/  FFMA R35, R19, R26.reuse, R94 ;  /* 0x0000001a13237223 */ /* 0x080fe2000000005e */
[----:B------:R1:W-:Y:S01]  /*4ac0*/  STG.E.128 desc[UR12][R2.64], R4 ;  /* 0x0000000402007986 */ /* 0x0003e2000c101d0c */
[-C--:B------:R-:W-:Y:S01]  /*4ad0*/  FFMA R10, R22, R26.reuse, R43 ;  /* 0x0000001a160a7223 */ /* 0x080fe2000000002b */
[-C--:B------:R-:W-:Y:S01]  /*4ae0*/  FFMA R11, R23, R26.reuse, R90 ;  /* 0x0000001a170b7223 */ /* 0x080fe2000000005a */
[-C--:B------:R-:W-:Y:S01]  /*4af0*/  FFMA R36, R20, R27.reuse, R53 ;  /* 0x0000001b14247223 */ /* 0x080fe20000000035 */
[----:B------:R-:W-:Y:S01]  /*4b00*/  FFMA R37, R21, R27, R44 ;  /* 0x0000001b15257223 */ /* 0x000fe2000000002c */
[-C--:B0-----:R-:W-:Y:S01]  /*4b10*/  FFMA R12, R16, R25.reuse, R91 ;  /* 0x00000019100c7223 */ /* 0x081fe2000000005b */
[-C--:B------:R-:W-:Y:S01]  /*4b20*/  FFMA R13, R17, R25.reuse, R8 ;  /* 0x00000019110d7223 */ /* 0x080fe20000000008 */
[-C--:B------:R-:W-:Y:S01]  /*4b30*/  FFMA R14, R18, R25.reuse, R93 ;  /* 0x00000019120e7223 */ /* 0x080fe2000000005d */
[----:B------:R-:W-:Y:S01]  /*4b40*/  FFMA R15, R19, R25, R40 ;  /* 0x00000019130f7223 */ /* 0x000fe20000000028 */
[----:B------:R-:W-:Y:S01]  /*4b50*/  FFMA R8, R20, R26, R45 ;  /* 0x0000001a14087223 */ /* 0x000fe2000000002d */
[-C--:B------:R-:W-:Y:S01]  /*4b60*/  FFMA R38, R22, R27.reuse, R51 ;  /* 0x0000001b16267223 */ /* 0x080fe20000000033 */
[-C--:B------:R-:W-:Y:S01]  /*4b70*/  FFMA R39, R23, R27.reuse, R42 ;  /* 0x0000001b17277223 */ /* 0x080fe2000000002a */
[-C--:B------:R-:W-:Y:S01]  /*4b80*/  FFMA R24, R16, R27.reuse, R49 ;  /* 0x0000001b10187223 */ /* 0x080fe20000000031 */
[----:B------:R0:W-:Y:S01]  /*4b90*/  STG.E.128 desc[UR12][R2.64+0x100], R12 ;  /* 0x0001000c02007986 */ /* 0x0001e2000c101d0c */
[-C--:B------:R-:W-:Y:S01]  /*4ba0*/  FFMA R25, R17, R27.reuse, R46 ;  /* 0x0000001b11197223 */ /* 0x080fe2000000002e */
[-C--:B------:R-:W-:Y:S01]  /*4bb0*/  FFMA R26, R18, R27.reuse, R47 ;  /* 0x0000001b121a7223 */ /* 0x080fe2000000002f */
[----:B------:R-:W-:Y:S01]  /*4bc0*/  FFMA R27, R19, R27, R54 ;  /* 0x0000001b131b7223 */ /* 0x000fe20000000036 */
[----:B------:R-:W-:Y:S01]  /*4bd0*/  IMAD.WIDE R44, R79, 0x4, R88 ;  /* 0x000000044f2c7825 */ /* 0x000fe200078e0258 */
[----:B------:R3:W-:Y:S03]  /*4be0*/  STG.E.128 desc[UR12][R88.64+0x100], R32 ;  /* 0x0001002058007986 */ /* 0x0007e6000c101d0c */
[CC--:B--2---:R-:W-:Y:S01]  /*4bf0*/  FFMA R40, R20.reuse, R72.reuse, R59 ;  /* 0x0000004814287223 */ /* 0x0c4fe2000000003b */
[CC--:B------:R-:W-:Y:S01]  /*4c00*/  FFMA R41, R21.reuse, R72.reuse, R52 ;  /* 0x0000004815297223 */ /* 0x0c0fe20000000034 */
[-C--:B-1----:R-:W-:Y:S01]  /*4c10*/  FFMA R4, R20, R73.reuse, R67 ;  /* 0x0000004914047223 */ /* 0x082fe20000000043 */
[----:B------:R-:W-:Y:S01]  /*4c20*/  FFMA R5, R21, R73, R60 ;  /* 0x0000004915057223 */ /* 0x000fe2000000003c */
[----:B------:R1:W-:Y:S01]  /*4c30*/  STG.E.128 desc[UR12][R88.64], R8 ;  /* 0x0000000858007986 */ /* 0x0003e2000c101d0c */
[-C--:B------:R-:W-:Y:S01]  /*4c40*/  FFMA R42, R22, R72.reuse, R57 ;  /* 0x00000048162a7223 */ /* 0x080fe20000000039 */
[-C--:B------:R-:W-:Y:S01]  /*4c50*/  FFMA R43, R23, R72.reuse, R50 ;  /* 0x00000048172b7223 */ /* 0x080fe20000000032 */
[-C--:B------:R-:W-:Y:S01]  /*4c60*/  FFMA R28, R16, R72.reuse, R55 ;  /* 0x00000048101c7223 */ /* 0x080fe20000000037 */
[----:B------:R2:W-:Y:S01]  /*4c70*/  STG.E.128 desc[UR12][R44.64+0x100], R24 ;  /* 0x000100182c007986 */ /* 0x0005e2000c101d0c */
[-C--:B------:R-:W-:Y:S01]  /*4c80*/  FFMA R29, R17, R72.reuse, R48 ;  /* 0x00000048111d7223 */ /* 0x080fe20000000030 */
[-C--:B------:R-:W-:Y:S01]  /*4c90*/  FFMA R30, R18, R72.reuse, R95 ;  /* 0x00000048121e7223 */ /* 0x080fe2000000005f */
[----:B------:R-:W-:Y:S01]  /*4ca0*/  FFMA R31, R19, R72, R96 ;  /* 0x00000048131f7223 */ /* 0x000fe20000000060 */
[----:B0-----:R-:W-:-:S04]  /*4cb0*/  IMAD.WIDE R2, R79, 0x4, R100 ;  /* 0x000000044f027825 */ /* 0x001fc800078e0264 */
[-C--:B------:R-:W-:Y:S01]  /*4cc0*/  FFMA R12, R20, R74.reuse, R69 ;  /* 0x0000004a140c7223 */ /* 0x080fe20000000045 */
[----:B------:R-:W-:Y:S01]  /*4cd0*/  FFMA R13, R21, R74, R66 ;  /* 0x0000004a150d7223 */ /* 0x000fe20000000042 */
[-C--:B------:R-:W-:Y:S01]  /*4ce0*/  FFMA R6, R22, R73.reuse, R65 ;  /* 0x0000004916067223 */ /* 0x080fe20000000041 */
[----:B------:R-:W-:Y:S01]  /*4cf0*/  FFMA R7, R23, R73, R58 ;  /* 0x0000004917077223 */ /* 0x000fe2000000003a */
[-C--:B---3--:R-:W-:Y:S01]  /*4d00*/  FFMA R32, R20, R75.reuse, R77 ;  /* 0x0000004b14207223 */ /* 0x088fe2000000004d */
[----:B------:R-:W-:Y:S01]  /*4d10*/  FFMA R33, R21, R75, R84 ;  /* 0x0000004b15217223 */ /* 0x000fe20000000054 */
[----:B------:R-:W-:-:S04]  /*4d20*/  IMAD.WIDE R20, R79, 0x4, R2 ;  /* 0x000000044f147825 */ /* 0x000fc800078e0202 */
[-C--:B------:R-:W-:Y:S01]  /*4d30*/  FFMA R14, R22, R74.reuse, R71 ;  /* 0x0000004a160e7223 */ /* 0x080fe20000000047 */
[-C--:B------:R-:W-:Y:S01]  /*4d40*/  FFMA R15, R23, R74.reuse, R68 ;  /* 0x0000004a170f7223 */ /* 0x080fe20000000044 */
[-C--:B-1----:R-:W-:Y:S01]  /*4d50*/  FFMA R8, R16, R73.reuse, R63 ;  /* 0x0000004910087223 */ /* 0x082fe2000000003f */
[-C--:B------:R-:W-:Y:S01]  /*4d60*/  FFMA R9, R17, R73.reuse, R56 ;  /* 0x0000004911097223 */ /* 0x080fe20000000038 */
[-C--:B------:R-:W-:Y:S01]  /*4d70*/  FFMA R10, R18, R73.reuse, R61 ;  /* 0x00000049120a7223 */ /* 0x080fe2000000003d */
[----:B------:R-:W-:Y:S01]  /*4d80*/  FFMA R11, R19, R73, R64 ;  /* 0x00000049130b7223 */ /* 0x000fe20000000040 */
        /* <DEDUP_REMOVED lines=10> */
[----:B------:R-:W-:Y:S01]  /*4e30*/  IMAD.WIDE R16, R79, 0x4, R20 ;  /* 0x000000044f107825 */ /* 0x000fe200078e0214 */
[----:B------:R-:W-:Y:S04]  /*4e40*/  STG.E.128 desc[UR12][R44.64], R36 ;  /* 0x000000242c007986 */ /* 0x000fe8000c101d0c */
[----:B------:R-:W-:Y:S04]  /*4e50*/  STG.E.128 desc[UR12][R100.64], R40 ;  /* 0x0000002864007986 */ /* 0x000fe8000c101d0c */
[----:B------:R-:W-:Y:S04]  /*4e60*/  STG.E.128 desc[UR12][R100.64+0x100], R28 ;  /* 0x0001001c64007986 */ /* 0x000fe8000c101d0c */
[----:B------:R-:W-:Y:S04]  /*4e70*/  STG.E.128 desc[UR12][R2.64], R4 ;  /* 0x0000000402007986 */ /* 0x000fe8000c101d0c */
[----:B------:R-:W-:Y:S04]  /*4e80*/  STG.E.128 desc[UR12][R2.64+0x100], R8 ;  /* 0x0001000802007986 */ /* 0x000fe8000c101d0c */
[----:B------:R-:W-:Y:S04]  /*4e90*/  STG.E.128 desc[UR12][R20.64], R12 ;  /* 0x0000000c14007986 */ /* 0x000fe8000c101d0c */
[----:B------:R-:W-:Y:S04]  /*4ea0*/  STG.E.128 desc[UR12][R20.64+0x100], R24 ;  /* 0x0001001814007986 */ /* 0x000fe8000c101d0c */
[----:B------:R-:W-:Y:S04]  /*4eb0*/  STG.E.128 desc[UR12][R16.64], R32 ;  /* 0x0000002010007986 */ /* 0x000fe8000c101d0c */
[----:B------:R-:W-:Y:S01]  /*4ec0*/  STG.E.128 desc[UR12][R16.64+0x100], R72 ;  /* 0x0001004810007986 */ /* 0x000fe2000c101d0c */
[----:B------:R-:W-:Y:S05]  /*4ed0*/  EXIT ;  /* 0x000000000000794d */ /* 0x000fea0003800000 */
.L_x_2:
[----:B------:R-:W-:-:S00]  /*4ee0*/  BRA `(.L_x_2) ;  /* 0xfffffffc00fc7947 */ /* 0x000fc0000383ffff */
[----:B------:R-:W-:-:S00]  /*4ef0*/  NOP ;  /* 0x0000000000007918 */ /* 0x000fc00000000000 */
        /* <DEDUP_REMOVED lines=8> */
.L_x_3:


//--------------------- .nv.shared._Z8sgemm_V3PfS_S_iii --------------------------
	.section	.nv.shared._Z8sgemm_V3PfS_S_iii,"aw",@nobits
	.sectionflags	@""
	.align	4
.nv.shared._Z8sgemm_V3PfS_S_iii:
	.zero		17408


//--------------------- .nv.shared.reserved.0     --------------------------
	.section	.nv.shared.reserved.0,"aw",@nobits
	.weak		__nv_reservedSMEM_offset_0_alias
	.size		__nv_reservedSMEM_offset_0_alias, 0, 64
	.other		__nv_reservedSMEM_offset_0_alias,@"STO_CUDA_RESERVED_SHARED STV_DEFAULT"
__nv_reservedSMEM_offset_0_alias:
	.zero		0
	.zero		64


//--------------------- .nv.constant0._Z8sgemm_V3PfS_S_iii --------------------------
	.section	.nv.constant0._Z8sgemm_V3PfS_S_iii,"a",@progbits
	.sectionflags	@""
	.align	4
.nv.constant0._Z8sgemm_V3PfS_S_iii:
	.zero		932


//--------------------- SYMBOLS --------------------------

	.type		.nv.reservedSmem.offset0,@object
	.size		.nv.reservedSmem.offset0,0x4
	.type		.nv.reservedSmem.cap,@object
	.size		.nv.reservedSmem.cap,0x4
